	.target	sm_100a

	.elftype	@"ET_EXEC"


//--------------------- .note.nv.tkinfo           --------------------------
	.section	.note.nv.tkinfo,"",@"SHT_NOTE"
	.sectionflags	@"SHF_NOTE_NV_TKINFO"
	.tkinfo
        /*0018*/ 	.word	0x00000002
        /*0030*/ 	.string	""
        /*0030*/ 	.string	"ptxas"
        /*0030*/ 	.string	"Cuda compilation tools, release 13.0, V13.0.88"
        /*0030*/ 	.string	"Build cuda_13.0.r13.0/compiler.36424714_0"
        /*0030*/ 	.string	"-arch sm_100a -m 64 "



//--------------------- .note.nv.cuinfo           --------------------------
	.section	.note.nv.cuinfo,"",@"SHT_NOTE"
	.sectionflags	@"SHF_NOTE_NV_CUINFO"
        /*0018*/ 	.short	0x0002
        /*001a*/ 	.short	0x0064
        /*001c*/ 	.short	0x0082
	.zero		2


//--------------------- .nv.info                  --------------------------
	.section	.nv.info,"",@"SHT_CUDA_INFO"
	.align	4


	//----- nvinfo : EIATTR_REGCOUNT
	.align		4
        /*0000*/ 	.byte	0x04, 0x2f
        /*0002*/ 	.short	(.L_16 - .L_15)
	.align		4
.L_15:
        /*0004*/ 	.word	index@(_ZN7cutlass13device_kernelINS_4gemm6kernel13GemmUniversalIN4cute5tupleIJiiiiEEENS1_10collective13CollectiveMmaINS1_35MainloopSm100TmaUmmaWarpSpecializedILi15ELi2ELi4ENS5_IJNS4_1CILi1EEESB_SB_EEEEENS5_IJNSA_ILi64EEENSA_ILi48EEENSA_ILi128EEEEEEaNS5_IJlSB_lEEEaSI_NS4_8TiledMMAINS4_8MMA_AtomIJNS4_15SM100_MMA_S8_SSIaaiLi64ELi48ELNS4_4UMMA5MajorE0ELSN_0ELNSM_8SaturateE0EEEEEENS4_6LayoutISC_NS5_IJNSA_ILi0EEESS_SS_EEEEENS5_IJNS4_10UnderscoreESV_SV_EEEEENS4_13SM90_TMA_LOADENS4_14ComposedLayoutINS4_7SwizzleILi3ELi4ELi3EEENS4_18smem_ptr_flag_bitsILi8EEENSR_INS5_IJNSA_ILi8EEESG_EEENS5_IJSG_SB_EEEEEEEvNS4_8identityESY_S18_vS19_EENS_8epilogue10collective18CollectiveEpilogueINS1B_23Sm100TmaWarpSpecializedILi1ELi1ELi24ELb0ELb0EEEJSH_NS5_IJNSR_ISE_SB_EENSR_ISF_SB_EEEEEaSI_aSI_NS1B_6fusion15FusionCallbacksIS1F_NS1J_17LinearCombinationIaiaiLNS_15FloatRoundStyleE2EEESH_S1I_JEEENS4_5SM1004TMEM4LOAD25SM100_TMEM_LOAD_16dp32b8xESY_NSZ_INS10_ILi0ELi4ELi3EEES13_NSR_INS5_IJS14_NSA_ILi16EEEEEENS5_IJS1U_SB_EEEEEEENS4_39AutoVectorizingCopyWithAssumedAlignmentILi128EEENS4_14SM90_TMA_STOREES1Y_S20_S20_EEEvvEEEEvNT_6ParamsE)
        /*0008*/ 	.word	0x0000005e


	//----- nvinfo : EIATTR_FRAME_SIZE
	.align		4
.L_16:
        /*000c*/ 	.byte	0x04, 0x11
        /*000e*/ 	.short	(.L_18 - .L_17)
	.align		4
.L_17:
        /*0010*/ 	.word	index@($__internal_2_$__cuda_sm10x_tcgen05_guardrail_trap_unallocated_columns_being_dealloced)
        /*0014*/ 	.word	0x00000000


	//----- nvinfo : EIATTR_FRAME_SIZE
	.align		4
.L_18:
        /*0018*/ 	.byte	0x04, 0x11
        /*001a*/ 	.short	(.L_20 - .L_19)
	.align		4
.L_19:
        /*001c*/ 	.word	index@($__internal_1_$__cuda_sm10x_tcgen05_guardrail_trap_phase_invalid_during_alloc)
        /*0020*/ 	.word	0x00000000


	//----- nvinfo : EIATTR_FRAME_SIZE
	.align		4
.L_20:
        /*0024*/ 	.byte	0x04, 0x11
        /*0026*/ 	.short	(.L_22 - .L_21)
	.align		4
.L_21:
        /*0028*/ 	.word	index@($__internal_0_$__cuda_sm10x_tcgen05_guardrail_trap_col_being_dealloced_not_returned_by_alloc)
        /*002c*/ 	.word	0x00000000


	//----- nvinfo : EIATTR_FRAME_SIZE
	.align		4
.L_22:
        /*0030*/ 	.byte	0x04, 0x11
        /*0032*/ 	.short	(.L_24 - .L_23)
	.align		4
.L_23:
        /*0034*/ 	.word	index@(_ZN7cutlass13device_kernelINS_4gemm6kernel13GemmUniversalIN4cute5tupleIJiiiiEEENS1_10collective13CollectiveMmaINS1_35MainloopSm100TmaUmmaWarpSpecializedILi15ELi2ELi4ENS5_IJNS4_1CILi1EEESB_SB_EEEEENS5_IJNSA_ILi64EEENSA_ILi48EEENSA_ILi128EEEEEEaNS5_IJlSB_lEEEaSI_NS4_8TiledMMAINS4_8MMA_AtomIJNS4_15SM100_MMA_S8_SSIaaiLi64ELi48ELNS4_4UMMA5MajorE0ELSN_0ELNSM_8SaturateE0EEEEEENS4_6LayoutISC_NS5_IJNSA_ILi0EEESS_SS_EEEEENS5_IJNS4_10UnderscoreESV_SV_EEEEENS4_13SM90_TMA_LOADENS4_14ComposedLayoutINS4_7SwizzleILi3ELi4ELi3EEENS4_18smem_ptr_flag_bitsILi8EEENSR_INS5_IJNSA_ILi8EEESG_EEENS5_IJSG_SB_EEEEEEEvNS4_8identityESY_S18_vS19_EENS_8epilogue10collective18CollectiveEpilogueINS1B_23Sm100TmaWarpSpecializedILi1ELi1ELi24ELb0ELb0EEEJSH_NS5_IJNSR_ISE_SB_EENSR_ISF_SB_EEEEEaSI_aSI_NS1B_6fusion15FusionCallbacksIS1F_NS1J_17LinearCombinationIaiaiLNS_15FloatRoundStyleE2EEESH_S1I_JEEENS4_5SM1004TMEM4LOAD25SM100_TMEM_LOAD_16dp32b8xESY_NSZ_INS10_ILi0ELi4ELi3EEES13_NSR_INS5_IJS14_NSA_ILi16EEEEEENS5_IJS1U_SB_EEEEEEENS4_39AutoVectorizingCopyWithAssumedAlignmentILi128EEENS4_14SM90_TMA_STOREES1Y_S20_S20_EEEvvEEEEvNT_6ParamsE)
        /*0038*/ 	.word	0x00000000


	//----- nvinfo : EIATTR_MIN_STACK_SIZE
	.align		4
.L_24:
        /*003c*/ 	.byte	0x04, 0x12
        /*003e*/ 	.short	(.L_26 - .L_25)
	.align		4
.L_25:
        /*0040*/ 	.word	index@(_ZN7cutlass13device_kernelINS_4gemm6kernel13GemmUniversalIN4cute5tupleIJiiiiEEENS1_10collective13CollectiveMmaINS1_35MainloopSm100TmaUmmaWarpSpecializedILi15ELi2ELi4ENS5_IJNS4_1CILi1EEESB_SB_EEEEENS5_IJNSA_ILi64EEENSA_ILi48EEENSA_ILi128EEEEEEaNS5_IJlSB_lEEEaSI_NS4_8TiledMMAINS4_8MMA_AtomIJNS4_15SM100_MMA_S8_SSIaaiLi64ELi48ELNS4_4UMMA5MajorE0ELSN_0ELNSM_8SaturateE0EEEEEENS4_6LayoutISC_NS5_IJNSA_ILi0EEESS_SS_EEEEENS5_IJNS4_10UnderscoreESV_SV_EEEEENS4_13SM90_TMA_LOADENS4_14ComposedLayoutINS4_7SwizzleILi3ELi4ELi3EEENS4_18smem_ptr_flag_bitsILi8EEENSR_INS5_IJNSA_ILi8EEESG_EEENS5_IJSG_SB_EEEEEEEvNS4_8identityESY_S18_vS19_EENS_8epilogue10collective18CollectiveEpilogueINS1B_23Sm100TmaWarpSpecializedILi1ELi1ELi24ELb0ELb0EEEJSH_NS5_IJNSR_ISE_SB_EENSR_ISF_SB_EEEEEaSI_aSI_NS1B_6fusion15FusionCallbacksIS1F_NS1J_17LinearCombinationIaiaiLNS_15FloatRoundStyleE2EEESH_S1I_JEEENS4_5SM1004TMEM4LOAD25SM100_TMEM_LOAD_16dp32b8xESY_NSZ_INS10_ILi0ELi4ELi3EEES13_NSR_INS5_IJS14_NSA_ILi16EEEEEENS5_IJS1U_SB_EEEEEEENS4_39AutoVectorizingCopyWithAssumedAlignmentILi128EEENS4_14SM90_TMA_STOREES1Y_S20_S20_EEEvvEEEEvNT_6ParamsE)
        /*0044*/ 	.word	0x00000000
.L_26:


//--------------------- .nv.compat                --------------------------
	.section	.nv.compat,"",@"SHT_CUDA_COMPAT_INFO"
	.align	4
        /*0000*/ 	.byte	0x02, 0x09, 0x01, 0x00, 0x02, 0x02, 0x03, 0x00, 0x02, 0x05, 0x06, 0x00, 0x03, 0x07, 0x01, 0x01
        /*0010*/ 	.byte	0x02, 0x03, 0x01, 0x00, 0x02, 0x06, 0x01, 0x00, 0x04, 0x0b, 0x08, 0x00, 0x01, 0x00, 0x00, 0x00
        /*0020*/ 	.byte	0x00, 0x00, 0x00, 0x00


//--------------------- .nv.info._ZN7cutlass13device_kernelINS_4gemm6kernel13GemmUniversalIN4cute5tupleIJiiiiEEENS1_10collective13CollectiveMmaINS1_35MainloopSm100TmaUmmaWarpSpecializedILi15ELi2ELi4ENS5_IJNS4_1CILi1EEESB_SB_EEEEENS5_IJNSA_ILi64EEENSA_ILi48EEENSA_ILi128EEEEEEaNS5_IJlSB_lEEEaSI_NS4_8TiledMMAINS4_8MMA_AtomIJNS4_15SM100_MMA_S8_SSIaaiLi64ELi48ELNS4_4UMMA5MajorE0ELSN_0ELNSM_8SaturateE0EEEEEENS4_6LayoutISC_NS5_IJNSA_ILi0EEESS_SS_EEEEENS5_IJNS4_10UnderscoreESV_SV_EEEEENS4_13SM90_TMA_LOADENS4_14ComposedLayoutINS4_7SwizzleILi3ELi4ELi3EEENS4_18smem_ptr_flag_bitsILi8EEENSR_INS5_IJNSA_ILi8EEESG_EEENS5_IJSG_SB_EEEEEEEvNS4_8identityESY_S18_vS19_EENS_8epilogue10collective18CollectiveEpilogueINS1B_23Sm100TmaWarpSpecializedILi1ELi1ELi24ELb0ELb0EEEJSH_NS5_IJNSR_ISE_SB_EENSR_ISF_SB_EEEEEaSI_aSI_NS1B_6fusion15FusionCallbacksIS1F_NS1J_17LinearCombinationIaiaiLNS_15FloatRoundStyleE2EEESH_S1I_JEEENS4_5SM1004TMEM4LOAD25SM100_TMEM_LOAD_16dp32b8xESY_NSZ_INS10_ILi0ELi4ELi3EEES13_NSR_INS5_IJS14_NSA_ILi16EEEEEENS5_IJS1U_SB_EEEEEEENS4_39AutoVectorizingCopyWithAssumedAlignmentILi128EEENS4_14SM90_TMA_STOREES1Y_S20_S20_EEEvvEEEEvNT_6ParamsE --------------------------
	.section	.nv.info._ZN7cutlass13device_kernelINS_4gemm6kernel13GemmUniversalIN4cute5tupleIJiiiiEEENS1_10collective13CollectiveMmaINS1_35MainloopSm100TmaUmmaWarpSpecializedILi15ELi2ELi4ENS5_IJNS4_1CILi1EEESB_SB_EEEEENS5_IJNSA_ILi64EEENSA_ILi48EEENSA_ILi128EEEEEEaNS5_IJlSB_lEEEaSI_NS4_8TiledMMAINS4_8MMA_AtomIJNS4_15SM100_MMA_S8_SSIaaiLi64ELi48ELNS4_4UMMA5MajorE0ELSN_0ELNSM_8SaturateE0EEEEEENS4_6LayoutISC_NS5_IJNSA_ILi0EEESS_SS_EEEEENS5_IJNS4_10UnderscoreESV_SV_EEEEENS4_13SM90_TMA_LOADENS4_14ComposedLayoutINS4_7SwizzleILi3ELi4ELi3EEENS4_18smem_ptr_flag_bitsILi8EEENSR_INS5_IJNSA_ILi8EEESG_EEENS5_IJSG_SB_EEEEEEEvNS4_8identityESY_S18_vS19_EENS_8epilogue10collective18CollectiveEpilogueINS1B_23Sm100TmaWarpSpecializedILi1ELi1ELi24ELb0ELb0EEEJSH_NS5_IJNSR_ISE_SB_EENSR_ISF_SB_EEEEEaSI_aSI_NS1B_6fusion15FusionCallbacksIS1F_NS1J_17LinearCombinationIaiaiLNS_15FloatRoundStyleE2EEESH_S1I_JEEENS4_5SM1004TMEM4LOAD25SM100_TMEM_LOAD_16dp32b8xESY_NSZ_INS10_ILi0ELi4ELi3EEES13_NSR_INS5_IJS14_NSA_ILi16EEEEEENS5_IJS1U_SB_EEEEEEENS4_39AutoVectorizingCopyWithAssumedAlignmentILi128EEENS4_14SM90_TMA_STOREES1Y_S20_S20_EEEvvEEEEvNT_6ParamsE,"",@"SHT_CUDA_INFO"
	.sectionflags	@""
	.align	4


	//----- nvinfo : EIATTR_CUDA_API_VERSION
	.align		4
        /*0000*/ 	.byte	0x04, 0x37
        /*0002*/ 	.short	(.L_28 - .L_27)
.L_27:
        /*0004*/ 	.word	0x00000082


	//----- nvinfo : EIATTR_KPARAM_INFO
	.align		4
.L_28:
        /*0008*/ 	.byte	0x04, 0x17
        /*000a*/ 	.short	(.L_30 - .L_29)
.L_29:
        /*000c*/ 	.word	0x00000000
        /*0010*/ 	.short	0x0000
        /*0012*/ 	.short	0x0000
        /*0014*/ 	.byte	0x00, 0xf0, 0x01, 0x20


	//----- nvinfo : EIATTR_AT_ENTRY_FRAGMENTS
	.align		4
.L_30:
        /*0018*/ 	.byte	0x04, 0x4f
        /*001a*/ 	.short	(.L_32 - .L_31)


	//   ....[0]....
.L_31:
        /*001c*/ 	.word	0x00000006


	//----- nvinfo : EIATTR_RESERVED_SMEM_USED
	.align		4
.L_32:
        /*0020*/ 	.byte	0x01, 0x41
	.zero		2


	//----- nvinfo : EIATTR_SPARSE_MMA_MASK
	.align		4
        /*0024*/ 	.byte	0x03, 0x50
        /*0026*/ 	.short	0x0000


	//----- nvinfo : EIATTR_TCGEN05_1CTA_USED
	.align		4
        /*0028*/ 	.byte	0x01, 0x51
	.zero		2


	//----- nvinfo : EIATTR_MAXREG_COUNT
	.align		4
        /*002c*/ 	.byte	0x03, 0x1b
        /*002e*/ 	.short	0x00ff


	//----- nvinfo : EIATTR_NUM_BARRIERS
	.align		4
        /*0030*/ 	.byte	0x02, 0x4c
        /*0032*/ 	.byte	0x07
	.zero		1


	//----- nvinfo : EIATTR_EXTERNS
	.align		4
        /*0034*/ 	.byte	0x04, 0x0f
        /*0036*/ 	.short	(.L_34 - .L_33)


	//   ....[0]....
	.align		4
.L_33:
        /*0038*/ 	.word	index@(__assertfail)


	//----- nvinfo : EIATTR_MERCURY_ISA_VERSION
	.align		4
.L_34:
        /*003c*/ 	.byte	0x03, 0x5f
        /*003e*/ 	.short	0x0101


	//----- nvinfo : EIATTR_INT_WARP_WIDE_INSTR_OFFSETS
	.align		4
        /*0040*/ 	.byte	0x04, 0x31
        /*0042*/ 	.short	(.L_36 - .L_35)


	//   ....[0]....
.L_35:
        /*0044*/ 	.word	0x00001ef0


	//   ....[1]....
        /*0048*/ 	.word	0x00003fc0


	//   ....[2]....
        /*004c*/ 	.word	0x00003fe0


	//   ....[3]....
        /*0050*/ 	.word	0x00004010


	//   ....[4]....
        /*0054*/ 	.word	0x00004a50


	//   ....[5]....
        /*0058*/ 	.word	0x00004ae0


	//   ....[6]....
        /*005c*/ 	.word	0x00004b10


	//   ....[7]....
        /*0060*/ 	.word	0x00004be0


	//----- nvinfo : EIATTR_COOP_GROUP_MASK_REGIDS
	.align		4
.L_36:
        /*0064*/ 	.byte	0x04, 0x29
        /*0066*/ 	.short	(.L_38 - .L_37)


	//   ....[0]....
.L_37:
        /*0068*/ 	.word	0xffffffff


	//   ....[1]....
        /*006c*/ 	.word	0xffffffff


	//   ....[2]....
        /*0070*/ 	.word	0xffffffff


	//   ....[3]....
        /*0074*/ 	.word	0xffffffff


	//   ....[4]....
        /*0078*/ 	.word	0xffffffff


	//   ....[5]....
        /*007c*/ 	.word	0xffffffff


	//   ....[6]....
        /*0080*/ 	.word	0xffffffff


	//   ....[7]....
        /*0084*/ 	.word	0xffffffff


	//   ....[8]....
        /*0088*/ 	.word	0xffffffff


	//   ....[9]....
        /*008c*/ 	.word	0xffffffff


	//   ....[10]....
        /*0090*/ 	.word	0xffffffff


	//   ....[11]....
        /*0094*/ 	.word	0xffffffff


	//   ....[12]....
        /*0098*/ 	.word	0xffffffff


	//----- nvinfo : EIATTR_COOP_GROUP_INSTR_OFFSETS
	.align		4
.L_38:
        /*009c*/ 	.byte	0x04, 0x28
        /*009e*/ 	.short	(.L_40 - .L_39)


	//   ....[0]....
.L_39:
        /*00a0*/ 	.word	0x00000090


	//   ....[1]....
        /*00a4*/ 	.word	0x000004b0


	//   ....[2]....
        /*00a8*/ 	.word	0x000007b0


	//   ....[3]....
        /*00ac*/ 	.word	0x000008f0


	//   ....[4]....
        /*00b0*/ 	.word	0x000009f0


	//   ....[5]....
        /*00b4*/ 	.word	0x00000b60


	//   ....[6]....
        /*00b8*/ 	.word	0x00000d00


	//   ....[7]....
        /*00bc*/ 	.word	0x00001dd0


	//   ....[8]....
        /*00c0*/ 	.word	0x000031e0


	//   ....[9]....
        /*00c4*/ 	.word	0x000033f0


	//   ....[10]....
        /*00c8*/ 	.word	0x00003420


	//   ....[11]....
        /*00cc*/ 	.word	0x00003ea0


	//   ....[12]....
        /*00d0*/ 	.word	0x000040d0


	//----- nvinfo : EIATTR_VRC_CTA_INIT_COUNT
	.align		4
.L_40:
        /*00d4*/ 	.byte	0x02, 0x4a
        /*00d6*/ 	.byte	0x80
	.zero		1


	//----- nvinfo : EIATTR_SYSCALL_OFFSETS
	.align		4
        /*00d8*/ 	.byte	0x04, 0x46
        /*00da*/ 	.short	(.L_42 - .L_41)


	//   ....[0]....
.L_41:
        /*00dc*/ 	.word	0x00005bb0


	//   ....[1]....
        /*00e0*/ 	.word	0x00005d30


	//   ....[2]....
        /*00e4*/ 	.word	0x00005eb0


	//----- nvinfo : EIATTR_MBARRIER_INSTR_OFFSETS
	.align		4
.L_42:
        /*00e8*/ 	.byte	0x04, 0x39
        /*00ea*/ 	.short	(.L_44 - .L_43)


	//   ....[0]....
.L_43:
        /*00ec*/ 	.word	0x000005b0
        /*00f0*/ 	.word	0x000000ff
        /*00f4*/ 	.word	0x00000000
        /*00f8*/ 	.short	0x0100
        /*00fa*/ 	.byte	0x05
	.zero		1


	//   ....[1]....
        /*00fc*/ 	.word	0x000005c0
        /*0100*/ 	.word	0x000000ff
        /*0104*/ 	.word	0x00000078
        /*0108*/ 	.short	0x0100
        /*010a*/ 	.byte	0x05
	.zero		1


	//   ....[2]....
        /*010c*/ 	.word	0x000005d0
        /*0110*/ 	.word	0x000000ff
        /*0114*/ 	.word	0x00000008
        /*0118*/ 	.short	0x0100
        /*011a*/ 	.byte	0x05
	.zero		1


	//   ....[3]....
        /*011c*/ 	.word	0x000005e0
        /*0120*/ 	.word	0x000000ff
        /*0124*/ 	.word	0x00000080
        /*0128*/ 	.short	0x0100
        /*012a*/ 	.byte	0x05
	.zero		1


	//   ....[4]....
        /*012c*/ 	.word	0x000005f0
        /*0130*/ 	.word	0x000000ff
        /*0134*/ 	.word	0x00000010
        /*0138*/ 	.short	0x0100
        /*013a*/ 	.byte	0x05
	.zero		1


	//   ....[5]....
        /*013c*/ 	.word	0x00000600
        /*0140*/ 	.word	0x000000ff
        /*0144*/ 	.word	0x00000088
        /*0148*/ 	.short	0x0100
        /*014a*/ 	.byte	0x05
	.zero		1


	//   ....[6]....
        /*014c*/ 	.word	0x00000610
        /*0150*/ 	.word	0x000000ff
        /*0154*/ 	.word	0x00000018
        /*0158*/ 	.short	0x0100
        /*015a*/ 	.byte	0x05
	.zero		1


	//   ....[7]....
        /*015c*/ 	.word	0x00000620
        /*0160*/ 	.word	0x000000ff
        /*0164*/ 	.word	0x00000090
        /*0168*/ 	.short	0x0100
        /*016a*/ 	.byte	0x05
	.zero		1


	//   ....[8]....
        /*016c*/ 	.word	0x00000630
        /*0170*/ 	.word	0x000000ff
        /*0174*/ 	.word	0x00000020
        /*0178*/ 	.short	0x0100
        /*017a*/ 	.byte	0x05
	.zero		1


	//   ....[9]....
        /*017c*/ 	.word	0x00000640
        /*0180*/ 	.word	0x000000ff
        /*0184*/ 	.word	0x00000098
        /*0188*/ 	.short	0x0100
        /*018a*/ 	.byte	0x05
	.zero		1


	//   ....[10]....
        /*018c*/ 	.word	0x00000650
        /*0190*/ 	.word	0x000000ff
        /*0194*/ 	.word	0x00000028
        /*0198*/ 	.short	0x0100
        /*019a*/ 	.byte	0x05
	.zero		1


	//   ....[11]....
        /*019c*/ 	.word	0x00000660
        /*01a0*/ 	.word	0x000000ff
        /*01a4*/ 	.word	0x000000a0
        /*01a8*/ 	.short	0x0100
        /*01aa*/ 	.byte	0x05
	.zero		1


	//   ....[12]....
        /*01ac*/ 	.word	0x00000670
        /*01b0*/ 	.word	0x000000ff
        /*01b4*/ 	.word	0x00000030
        /*01b8*/ 	.short	0x0100
        /*01ba*/ 	.byte	0x05
	.zero		1


	//   ....[13]....
        /*01bc*/ 	.word	0x00000680
        /*01c0*/ 	.word	0x000000ff
        /*01c4*/ 	.word	0x000000a8
        /*01c8*/ 	.short	0x0100
        /*01ca*/ 	.byte	0x05
	.zero		1


	//   ....[14]....
        /*01cc*/ 	.word	0x00000690
        /*01d0*/ 	.word	0x000000ff
        /*01d4*/ 	.word	0x00000038
        /*01d8*/ 	.short	0x0100
        /*01da*/ 	.byte	0x05
	.zero		1


	//   ....[15]....
        /*01dc*/ 	.word	0x000006a0
        /*01e0*/ 	.word	0x000000ff
        /*01e4*/ 	.word	0x000000b0
        /*01e8*/ 	.short	0x0100
        /*01ea*/ 	.byte	0x05
	.zero		1


	//   ....[16]....
        /*01ec*/ 	.word	0x000006b0
        /*01f0*/ 	.word	0x000000ff
        /*01f4*/ 	.word	0x00000040
        /*01f8*/ 	.short	0x0100
        /*01fa*/ 	.byte	0x05
	.zero		1


	//   ....[17]....
        /*01fc*/ 	.word	0x000006c0
        /*0200*/ 	.word	0x000000ff
        /*0204*/ 	.word	0x000000b8
        /*0208*/ 	.short	0x0100
        /*020a*/ 	.byte	0x05
	.zero		1


	//   ....[18]....
        /*020c*/ 	.word	0x000006d0
        /*0210*/ 	.word	0x000000ff
        /*0214*/ 	.word	0x00000048
        /*0218*/ 	.short	0x0100
        /*021a*/ 	.byte	0x05
	.zero		1


	//   ....[19]....
        /*021c*/ 	.word	0x000006e0
        /*0220*/ 	.word	0x000000ff
        /*0224*/ 	.word	0x000000c0
        /*0228*/ 	.short	0x0100
        /*022a*/ 	.byte	0x05
	.zero		1


	//   ....[20]....
        /*022c*/ 	.word	0x000006f0
        /*0230*/ 	.word	0x000000ff
        /*0234*/ 	.word	0x00000050
        /*0238*/ 	.short	0x0100
        /*023a*/ 	.byte	0x05
	.zero		1


	//   ....[21]....
        /*023c*/ 	.word	0x00000700
        /*0240*/ 	.word	0x000000ff
        /*0244*/ 	.word	0x000000c8
        /*0248*/ 	.short	0x0100
        /*024a*/ 	.byte	0x05
	.zero		1


	//   ....[22]....
        /*024c*/ 	.word	0x00000710
        /*0250*/ 	.word	0x000000ff
        /*0254*/ 	.word	0x00000058
        /*0258*/ 	.short	0x0100
        /*025a*/ 	.byte	0x05
	.zero		1


	//   ....[23]....
        /*025c*/ 	.word	0x00000720
        /*0260*/ 	.word	0x000000ff
        /*0264*/ 	.word	0x000000d0
        /*0268*/ 	.short	0x0100
        /*026a*/ 	.byte	0x05
	.zero		1


	//   ....[24]....
        /*026c*/ 	.word	0x00000730
        /*0270*/ 	.word	0x000000ff
        /*0274*/ 	.word	0x00000060
        /*0278*/ 	.short	0x0100
        /*027a*/ 	.byte	0x05
	.zero		1


	//   ....[25]....
        /*027c*/ 	.word	0x00000740
        /*0280*/ 	.word	0x000000ff
        /*0284*/ 	.word	0x000000d8
        /*0288*/ 	.short	0x0100
        /*028a*/ 	.byte	0x05
	.zero		1


	//   ....[26]....
        /*028c*/ 	.word	0x00000750
        /*0290*/ 	.word	0x000000ff
        /*0294*/ 	.word	0x00000068
        /*0298*/ 	.short	0x0100
        /*029a*/ 	.byte	0x05
	.zero		1


	//   ....[27]....
        /*029c*/ 	.word	0x00000760
        /*02a0*/ 	.word	0x000000ff
        /*02a4*/ 	.word	0x000000e0
        /*02a8*/ 	.short	0x0100
        /*02aa*/ 	.byte	0x05
	.zero		1


	//   ....[28]....
        /*02ac*/ 	.word	0x00000770
        /*02b0*/ 	.word	0x000000ff
        /*02b4*/ 	.word	0x00000070
        /*02b8*/ 	.short	0x0100
        /*02ba*/ 	.byte	0x05
	.zero		1


	//   ....[29]....
        /*02bc*/ 	.word	0x00000780
        /*02c0*/ 	.word	0x000000ff
        /*02c4*/ 	.word	0x000000e8
        /*02c8*/ 	.short	0x0100
        /*02ca*/ 	.byte	0x05
	.zero		1


	//   ....[30]....
        /*02cc*/ 	.word	0x000008c0
        /*02d0*/ 	.word	0x000000ff
        /*02d4*/ 	.word	0x000000f0
        /*02d8*/ 	.short	0x0100
        /*02da*/ 	.byte	0x07
	.zero		1


	//   ....[31]....
        /*02dc*/ 	.word	0x000008d0
        /*02e0*/ 	.word	0x000000ff
        /*02e4*/ 	.word	0x000000f8
        /*02e8*/ 	.short	0x0100
        /*02ea*/ 	.byte	0x07
	.zero		1


	//   ....[32]....
        /*02ec*/ 	.word	0x000009c0
        /*02f0*/ 	.word	0x000000ff
        /*02f4*/ 	.word	0x00000100
        /*02f8*/ 	.short	0x0100
        /*02fa*/ 	.byte	0x05
	.zero		1


	//   ....[33]....
        /*02fc*/ 	.word	0x000009d0
        /*0300*/ 	.word	0x000000ff
        /*0304*/ 	.word	0x00000108
        /*0308*/ 	.short	0x0100
        /*030a*/ 	.byte	0x05
	.zero		1


	//   ....[34]....
        /*030c*/ 	.word	0x00000b10
        /*0310*/ 	.word	0x000000ff
        /*0314*/ 	.word	0x00000110
        /*0318*/ 	.short	0x0100
        /*031a*/ 	.byte	0x05
	.zero		1


	//   ....[35]....
        /*031c*/ 	.word	0x00000b20
        /*0320*/ 	.word	0x000000ff
        /*0324*/ 	.word	0x00000120
        /*0328*/ 	.short	0x0100
        /*032a*/ 	.byte	0x05
	.zero		1


	//   ....[36]....
        /*032c*/ 	.word	0x00000b30
        /*0330*/ 	.word	0x000000ff
        /*0334*/ 	.word	0x00000118
        /*0338*/ 	.short	0x0100
        /*033a*/ 	.byte	0x05
	.zero		1


	//   ....[37]....
        /*033c*/ 	.word	0x00000b40
        /*0340*/ 	.word	0x000000ff
        /*0344*/ 	.word	0x00000128
        /*0348*/ 	.short	0x0100
        /*034a*/ 	.byte	0x05
	.zero		1


	//   ....[38]....
        /*034c*/ 	.word	0x00000c70
        /*0350*/ 	.word	0x000000ff
        /*0354*/ 	.word	0x00000130
        /*0358*/ 	.short	0x0100
        /*035a*/ 	.byte	0x07
	.zero		1


	//   ....[39]....
        /*035c*/ 	.word	0x00000c80
        /*0360*/ 	.word	0x000000ff
        /*0364*/ 	.word	0x00000150
        /*0368*/ 	.short	0x0100
        /*036a*/ 	.byte	0x07
	.zero		1


	//   ....[40]....
        /*036c*/ 	.word	0x00000c90
        /*0370*/ 	.word	0x000000ff
        /*0374*/ 	.word	0x00000138
        /*0378*/ 	.short	0x0100
        /*037a*/ 	.byte	0x07
	.zero		1


	//   ....[41]....
        /*037c*/ 	.word	0x00000ca0
        /*0380*/ 	.word	0x000000ff
        /*0384*/ 	.word	0x00000158
        /*0388*/ 	.short	0x0100
        /*038a*/ 	.byte	0x07
	.zero		1


	//   ....[42]....
        /*038c*/ 	.word	0x00000cb0
        /*0390*/ 	.word	0x000000ff
        /*0394*/ 	.word	0x00000140
        /*0398*/ 	.short	0x0100
        /*039a*/ 	.byte	0x07
	.zero		1


	//   ....[43]....
        /*039c*/ 	.word	0x00000cc0
        /*03a0*/ 	.word	0x000000ff
        /*03a4*/ 	.word	0x00000160
        /*03a8*/ 	.short	0x0100
        /*03aa*/ 	.byte	0x07
	.zero		1


	//   ....[44]....
        /*03ac*/ 	.word	0x00000cd0
        /*03b0*/ 	.word	0x000000ff
        /*03b4*/ 	.word	0x00000148
        /*03b8*/ 	.short	0x0100
        /*03ba*/ 	.byte	0x07
	.zero		1


	//   ....[45]....
        /*03bc*/ 	.word	0x00000ce0
        /*03c0*/ 	.word	0x000000ff
        /*03c4*/ 	.word	0x00000168
        /*03c8*/ 	.short	0x0100
        /*03ca*/ 	.byte	0x07
	.zero		1


	//   ....[46]....
        /*03cc*/ 	.word	0x00000dd0
        /*03d0*/ 	.word	0x000000ff
        /*03d4*/ 	.word	0x00000170
        /*03d8*/ 	.short	0x0100
        /*03da*/ 	.byte	0x05
	.zero		1


	//   ....[47]....
        /*03dc*/ 	.word	0x00000de0
        /*03e0*/ 	.word	0x000000ff
        /*03e4*/ 	.word	0x00000180
        /*03e8*/ 	.short	0x0100
        /*03ea*/ 	.byte	0x05
	.zero		1


	//   ....[48]....
        /*03ec*/ 	.word	0x00000df0
        /*03f0*/ 	.word	0x000000ff
        /*03f4*/ 	.word	0x00000178
        /*03f8*/ 	.short	0x0100
        /*03fa*/ 	.byte	0x05
	.zero		1


	//   ....[49]....
        /*03fc*/ 	.word	0x00000e00
        /*0400*/ 	.word	0x000000ff
        /*0404*/ 	.word	0x00000188
        /*0408*/ 	.short	0x0100
        /*040a*/ 	.byte	0x05
	.zero		1


	//   ....[50]....
        /*040c*/ 	.word	0x000016d0
        /*0410*/ 	.word	0x00000003
        /*0414*/ 	.word	0x00000180
        /*0418*/ 	.short	0x010a
        /*041a*/ 	.byte	0xff
	.zero		1


	//   ....[51]....
        /*041c*/ 	.word	0x00001700
        /*0420*/ 	.word	0x00000003
        /*0424*/ 	.word	0x00000170
        /*0428*/ 	.short	0x0101
        /*042a*/ 	.byte	0xff
	.zero		1


	//   ....[52]....
        /*042c*/ 	.word	0x000017d0
        /*0430*/ 	.word	0x000000ff
        /*0434*/ 	.word	0x00000078
        /*0438*/ 	.short	0x010a
        /*043a*/ 	.byte	0x05
	.zero		1


	//   ....[53]....
        /*043c*/ 	.word	0x00001870
        /*0440*/ 	.word	0x000000ff
        /*0444*/ 	.word	0x00000078
        /*0448*/ 	.short	0x010a
        /*044a*/ 	.byte	0x21
	.zero		1


	//   ....[54]....
        /*044c*/ 	.word	0x000019c0
        /*0450*/ 	.word	0x000000ff
        /*0454*/ 	.word	0x00000078
        /*0458*/ 	.short	0x010a
        /*045a*/ 	.byte	0x08
	.zero		1


	//   ....[55]....
        /*045c*/ 	.word	0x00001ad0
        /*0460*/ 	.word	0x000000ff
        /*0464*/ 	.word	0x00000108
        /*0468*/ 	.short	0x0101
        /*046a*/ 	.byte	0x04
	.zero		1


	//   ....[56]....
        /*046c*/ 	.word	0x00001af0
        /*0470*/ 	.word	0x000000ff
        /*0474*/ 	.word	0x00000078
        /*0478*/ 	.short	0x010a
        /*047a*/ 	.byte	0x05
	.zero		1


	//   ....[57]....
        /*047c*/ 	.word	0x00001b70
        /*0480*/ 	.word	0x000000ff
        /*0484*/ 	.word	0x00000078
        /*0488*/ 	.short	0x010a
        /*048a*/ 	.byte	0x11
	.zero		1


	//   ....[58]....
        /*048c*/ 	.word	0x00001cc0
        /*0490*/ 	.word	0x000000ff
        /*0494*/ 	.word	0x00000078
        /*0498*/ 	.short	0x010a
        /*049a*/ 	.byte	0x08
	.zero		1


	//   ....[59]....
        /*049c*/ 	.word	0x00001e00
        /*04a0*/ 	.word	0x00000002
        /*04a4*/ 	.word	0x00000110
        /*04a8*/ 	.short	0x010a
        /*04aa*/ 	.byte	0xff
	.zero		1


	//   ....[60]....
        /*04ac*/ 	.word	0x00001ec0
        /*04b0*/ 	.word	0x00000002
        /*04b4*/ 	.word	0x00000000
        /*04b8*/ 	.short	0x0101
        /*04ba*/ 	.byte	0xff
	.zero		1


	//   ....[61]....
        /*04bc*/ 	.word	0x00002420
        /*04c0*/ 	.word	0x000000ff
        /*04c4*/ 	.word	0x00000000
        /*04c8*/ 	.short	0x010a
        /*04ca*/ 	.byte	0x05
	.zero		1


	//   ....[62]....
        /*04cc*/ 	.word	0x000024b0
        /*04d0*/ 	.word	0x000000ff
        /*04d4*/ 	.word	0x00000000
        /*04d8*/ 	.short	0x010a
        /*04da*/ 	.byte	0x05
	.zero		1


	//   ....[63]....
        /*04dc*/ 	.word	0x00002540
        /*04e0*/ 	.word	0x000000ff
        /*04e4*/ 	.word	0x00000000
        /*04e8*/ 	.short	0x010a
        /*04ea*/ 	.byte	0x05
	.zero		1


	//   ....[64]....
        /*04ec*/ 	.word	0x000025d0
        /*04f0*/ 	.word	0x000000ff
        /*04f4*/ 	.word	0x00000000
        /*04f8*/ 	.short	0x010a
        /*04fa*/ 	.byte	0x05
	.zero		1


	//   ....[65]....
        /*04fc*/ 	.word	0x00002660
        /*0500*/ 	.word	0x000000ff
        /*0504*/ 	.word	0x00000000
        /*0508*/ 	.short	0x010a
        /*050a*/ 	.byte	0x05
	.zero		1


	//   ....[66]....
        /*050c*/ 	.word	0x000026f0
        /*0510*/ 	.word	0x000000ff
        /*0514*/ 	.word	0x00000000
        /*0518*/ 	.short	0x010a
        /*051a*/ 	.byte	0x05
	.zero		1


	//   ....[67]....
        /*051c*/ 	.word	0x00002780
        /*0520*/ 	.word	0x000000ff
        /*0524*/ 	.word	0x00000000
        /*0528*/ 	.short	0x010a
        /*052a*/ 	.byte	0x05
	.zero		1


	//   ....[68]....
        /*052c*/ 	.word	0x00002810
        /*0530*/ 	.word	0x000000ff
        /*0534*/ 	.word	0x00000000
        /*0538*/ 	.short	0x010a
        /*053a*/ 	.byte	0x05
	.zero		1


	//   ....[69]....
        /*053c*/ 	.word	0x000028a0
        /*0540*/ 	.word	0x000000ff
        /*0544*/ 	.word	0x00000000
        /*0548*/ 	.short	0x010a
        /*054a*/ 	.byte	0x05
	.zero		1


	//   ....[70]....
        /*054c*/ 	.word	0x00002930
        /*0550*/ 	.word	0x000000ff
        /*0554*/ 	.word	0x00000000
        /*0558*/ 	.short	0x010a
        /*055a*/ 	.byte	0x05
	.zero		1


	//   ....[71]....
        /*055c*/ 	.word	0x000029c0
        /*0560*/ 	.word	0x000000ff
        /*0564*/ 	.word	0x00000000
        /*0568*/ 	.short	0x010a
        /*056a*/ 	.byte	0x05
	.zero		1


	//   ....[72]....
        /*056c*/ 	.word	0x00002a50
        /*0570*/ 	.word	0x000000ff
        /*0574*/ 	.word	0x00000000
        /*0578*/ 	.short	0x010a
        /*057a*/ 	.byte	0x05
	.zero		1


	//   ....[73]....
        /*057c*/ 	.word	0x00002ae0
        /*0580*/ 	.word	0x000000ff
        /*0584*/ 	.word	0x00000000
        /*0588*/ 	.short	0x010a
        /*058a*/ 	.byte	0x05
	.zero		1


	//   ....[74]....
        /*058c*/ 	.word	0x00002b70
        /*0590*/ 	.word	0x000000ff
        /*0594*/ 	.word	0x00000000
        /*0598*/ 	.short	0x010a
        /*059a*/ 	.byte	0x05
	.zero		1


	//   ....[75]....
        /*059c*/ 	.word	0x00002c10
        /*05a0*/ 	.word	0x00000000
        /*05a4*/ 	.word	0x00000000
        /*05a8*/ 	.short	0x010a
        /*05aa*/ 	.byte	0xff
	.zero		1


	//   ....[76]....
        /*05ac*/ 	.word	0x00002d30
        /*05b0*/ 	.word	0x00000000
        /*05b4*/ 	.word	0x00000170
        /*05b8*/ 	.short	0x010a
        /*05ba*/ 	.byte	0xff
	.zero		1


	//   ....[77]....
        /*05bc*/ 	.word	0x00002d90
        /*05c0*/ 	.word	0x00000004
        /*05c4*/ 	.word	0x00000000
        /*05c8*/ 	.short	0x0101
        /*05ca*/ 	.byte	0xff
	.zero		1


	//   ....[78]....
        /*05cc*/ 	.word	0x00002db0
        /*05d0*/ 	.word	0x000000ff
        /*05d4*/ 	.word	0x00000120
        /*05d8*/ 	.short	0x010a
        /*05da*/ 	.byte	0x05
	.zero		1


	//   ....[79]....
        /*05dc*/ 	.word	0x00002ed0
        /*05e0*/ 	.word	0x00000000
        /*05e4*/ 	.word	0x00000110
        /*05e8*/ 	.short	0x010a
        /*05ea*/ 	.byte	0xff
	.zero		1


	//   ....[80]....
        /*05ec*/ 	.word	0x00002fe0
        /*05f0*/ 	.word	0x00000000
        /*05f4*/ 	.word	0x00000000
        /*05f8*/ 	.short	0x0101
        /*05fa*/ 	.byte	0xff
	.zero		1


	//   ....[81]....
        /*05fc*/ 	.word	0x00003070
        /*0600*/ 	.word	0x000000ff
        /*0604*/ 	.word	0x00000120
        /*0608*/ 	.short	0x0106
        /*060a*/ 	.byte	0x05
	.zero		1


	//   ....[82]....
        /*060c*/ 	.word	0x00003090
        /*0610*/ 	.word	0x000000ff
        /*0614*/ 	.word	0x00000120
        /*0618*/ 	.short	0x010a
        /*061a*/ 	.byte	0x05
	.zero		1


	//   ....[83]....
        /*061c*/ 	.word	0x00003120
        /*0620*/ 	.word	0x000000ff
        /*0624*/ 	.word	0x00000120
        /*0628*/ 	.short	0x0106
        /*062a*/ 	.byte	0x04
	.zero		1


	//   ....[84]....
        /*062c*/ 	.word	0x00003160
        /*0630*/ 	.word	0x00000000
        /*0634*/ 	.word	0x00000120
        /*0638*/ 	.short	0x010a
        /*063a*/ 	.byte	0xff
	.zero		1


	//   ....[85]....
        /*063c*/ 	.word	0x000036a0
        /*0640*/ 	.word	0x00000000
        /*0644*/ 	.word	0x00000110
        /*0648*/ 	.short	0x010a
        /*064a*/ 	.byte	0xff
	.zero		1


	//   ....[86]....
        /*064c*/ 	.word	0x000037b0
        /*0650*/ 	.word	0x00000003
        /*0654*/ 	.word	0x00000000
        /*0658*/ 	.short	0x0101
        /*065a*/ 	.byte	0xff
	.zero		1


	//   ....[87]....
        /*065c*/ 	.word	0x000037c0
        /*0660*/ 	.word	0x000000ff
        /*0664*/ 	.word	0x00000000
        /*0668*/ 	.short	0x010a
        /*066a*/ 	.byte	0x05
	.zero		1


	//   ....[88]....
        /*066c*/ 	.word	0x00003830
        /*0670*/ 	.word	0x000000ff
        /*0674*/ 	.word	0x00000150
        /*0678*/ 	.short	0x010a
        /*067a*/ 	.byte	0x0e
	.zero		1


	//   ....[89]....
        /*067c*/ 	.word	0x00003900
        /*0680*/ 	.word	0x000000ff
        /*0684*/ 	.word	0x00000000
        /*0688*/ 	.short	0x010a
        /*068a*/ 	.byte	0x07
	.zero		1


	//   ....[90]....
        /*068c*/ 	.word	0x00003a30
        /*0690*/ 	.word	0x000000ff
        /*0694*/ 	.word	0x00000000
        /*0698*/ 	.short	0x010a
        /*069a*/ 	.byte	0x13
	.zero		1


	//   ....[91]....
        /*069c*/ 	.word	0x00003cd0
        /*06a0*/ 	.word	0x000000ff
        /*06a4*/ 	.word	0x00000000
        /*06a8*/ 	.short	0x010a
        /*06aa*/ 	.byte	0x05
	.zero		1


	//   ....[92]....
        /*06ac*/ 	.word	0x00003d60
        /*06b0*/ 	.word	0x000000ff
        /*06b4*/ 	.word	0x00000000
        /*06b8*/ 	.short	0x010a
        /*06ba*/ 	.byte	0x05
	.zero		1


	//   ....[93]....
        /*06bc*/ 	.word	0x00003df0
        /*06c0*/ 	.word	0x000000ff
        /*06c4*/ 	.word	0x00000000
        /*06c8*/ 	.short	0x010a
        /*06ca*/ 	.byte	0x05
	.zero		1


	//   ....[94]....
        /*06cc*/ 	.word	0x00003e80
        /*06d0*/ 	.word	0x000000ff
        /*06d4*/ 	.word	0x00000000
        /*06d8*/ 	.short	0x010a
        /*06da*/ 	.byte	0x06
	.zero		1


	//   ....[95]....
        /*06dc*/ 	.word	0x000042d0
        /*06e0*/ 	.word	0x00000000
        /*06e4*/ 	.word	0x00000110
        /*06e8*/ 	.short	0x010a
        /*06ea*/ 	.byte	0xff
	.zero		1


	//   ....[96]....
        /*06ec*/ 	.word	0x000043c0
        /*06f0*/ 	.word	0x00000000
        /*06f4*/ 	.word	0x00000000
        /*06f8*/ 	.short	0x0101
        /*06fa*/ 	.byte	0xff
	.zero		1


	//   ....[97]....
        /*06fc*/ 	.word	0x000046e0
        /*0700*/ 	.word	0x000000ff
        /*0704*/ 	.word	0x00000108
        /*0708*/ 	.short	0x010a
        /*070a*/ 	.byte	0x07
	.zero		1


	//   ....[98]....
        /*070c*/ 	.word	0x00004860
        /*0710*/ 	.word	0x000000ff
        /*0714*/ 	.word	0x000000f8
        /*0718*/ 	.short	0x010a
        /*071a*/ 	.byte	0x07
	.zero		1


	//   ....[99]....
        /*071c*/ 	.word	0x00004c60
        /*0720*/ 	.word	0x000000ff
        /*0724*/ 	.word	0x000000f0
        /*0728*/ 	.short	0x010b
        /*072a*/ 	.byte	0x07
	.zero		1


	//   ....[100]....
        /*072c*/ 	.word	0x00004c80
        /*0730*/ 	.word	0x000000ff
        /*0734*/ 	.word	0x00000000
        /*0738*/ 	.short	0x0101
        /*073a*/ 	.byte	0x25
	.zero		1


	//   ....[101]....
        /*073c*/ 	.word	0x00004cc0
        /*0740*/ 	.word	0x00000000
        /*0744*/ 	.word	0x000000f8
        /*0748*/ 	.short	0x010a
        /*074a*/ 	.byte	0xff
	.zero		1


	//   ....[102]....
        /*074c*/ 	.word	0x00004f60
        /*0750*/ 	.word	0x00000000
        /*0754*/ 	.word	0x00000110
        /*0758*/ 	.short	0x010a
        /*075a*/ 	.byte	0xff
	.zero		1


	//   ....[103]....
        /*075c*/ 	.word	0x00005030
        /*0760*/ 	.word	0x00000000
        /*0764*/ 	.word	0x00000000
        /*0768*/ 	.short	0x0101
        /*076a*/ 	.byte	0xff
	.zero		1


	//   ....[104]....
        /*076c*/ 	.word	0x000056e0
        /*0770*/ 	.word	0x000000ff
        /*0774*/ 	.word	0x000000f0
        /*0778*/ 	.short	0x010a
        /*077a*/ 	.byte	0x2e
	.zero		1


	//   ....[105]....
        /*077c*/ 	.word	0x00005750
        /*0780*/ 	.word	0x000000ff
        /*0784*/ 	.word	0x00000130
        /*0788*/ 	.short	0x010a
        /*078a*/ 	.byte	0x32
	.zero		1


	//   ....[106]....
        /*078c*/ 	.word	0x00005800
        /*0790*/ 	.word	0x000000ff
        /*0794*/ 	.word	0x000000f0
        /*0798*/ 	.short	0x010a
        /*079a*/ 	.byte	0x2e
	.zero		1


	//   ....[107]....
        /*079c*/ 	.word	0x000059c0
        /*07a0*/ 	.word	0x000000ff
        /*07a4*/ 	.word	0x00000000
        /*07a8*/ 	.short	0x0101
        /*07aa*/ 	.byte	0x04
	.zero		1


	//   ....[108]....
        /*07ac*/ 	.word	0x000059e0
        /*07b0*/ 	.word	0x000000ff
        /*07b4*/ 	.word	0x00000130
        /*07b8*/ 	.short	0x010a
        /*07ba*/ 	.byte	0x32
	.zero		1


	//   ....[109]....
        /*07bc*/ 	.word	0x00006400
        /*07c0*/ 	.word	0x000000ff
        /*07c4*/ 	.word	0x00000000
        /*07c8*/ 	.short	0x0101
        /*07ca*/ 	.byte	0x05
	.zero		1


	//   ....[110]....
        /*07cc*/ 	.word	0x000068d0
        /*07d0*/ 	.word	0x00000003
        /*07d4*/ 	.word	0x00000180
        /*07d8*/ 	.short	0x010a
        /*07da*/ 	.byte	0xff
	.zero		1


	//   ....[111]....
        /*07dc*/ 	.word	0x00006930
        /*07e0*/ 	.word	0x00000002
        /*07e4*/ 	.word	0x00000078
        /*07e8*/ 	.short	0x010a
        /*07ea*/ 	.byte	0xff
	.zero		1


	//   ....[112]....
        /*07ec*/ 	.word	0x00006990
        /*07f0*/ 	.word	0x00000002
        /*07f4*/ 	.word	0x00000078
        /*07f8*/ 	.short	0x010a
        /*07fa*/ 	.byte	0xff
	.zero		1


	//   ....[113]....
        /*07fc*/ 	.word	0x000069e0
        /*0800*/ 	.word	0x00000002
        /*0804*/ 	.word	0x00000110
        /*0808*/ 	.short	0x010a
        /*080a*/ 	.byte	0xff
	.zero		1


	//   ....[114]....
        /*080c*/ 	.word	0x00006a40
        /*0810*/ 	.word	0x00000000
        /*0814*/ 	.word	0x00000000
        /*0818*/ 	.short	0x010a
        /*081a*/ 	.byte	0xff
	.zero		1


	//   ....[115]....
        /*081c*/ 	.word	0x00006aa0
        /*0820*/ 	.word	0x00000000
        /*0824*/ 	.word	0x00000000
        /*0828*/ 	.short	0x010a
        /*082a*/ 	.byte	0xff
	.zero		1


	//   ....[116]....
        /*082c*/ 	.word	0x00006b00
        /*0830*/ 	.word	0x00000000
        /*0834*/ 	.word	0x00000000
        /*0838*/ 	.short	0x010a
        /*083a*/ 	.byte	0xff
	.zero		1


	//   ....[117]....
        /*083c*/ 	.word	0x00006b60
        /*0840*/ 	.word	0x00000000
        /*0844*/ 	.word	0x00000000
        /*0848*/ 	.short	0x010a
        /*084a*/ 	.byte	0xff
	.zero		1


	//   ....[118]....
        /*084c*/ 	.word	0x00006bc0
        /*0850*/ 	.word	0x00000000
        /*0854*/ 	.word	0x00000000
        /*0858*/ 	.short	0x010a
        /*085a*/ 	.byte	0xff
	.zero		1


	//   ....[119]....
        /*085c*/ 	.word	0x00006c20
        /*0860*/ 	.word	0x00000000
        /*0864*/ 	.word	0x00000000
        /*0868*/ 	.short	0x010a
        /*086a*/ 	.byte	0xff
	.zero		1


	//   ....[120]....
        /*086c*/ 	.word	0x00006c80
        /*0870*/ 	.word	0x00000000
        /*0874*/ 	.word	0x00000000
        /*0878*/ 	.short	0x010a
        /*087a*/ 	.byte	0xff
	.zero		1


	//   ....[121]....
        /*087c*/ 	.word	0x00006ce0
        /*0880*/ 	.word	0x00000000
        /*0884*/ 	.word	0x00000000
        /*0888*/ 	.short	0x010a
        /*088a*/ 	.byte	0xff
	.zero		1


	//   ....[122]....
        /*088c*/ 	.word	0x00006d40
        /*0890*/ 	.word	0x00000000
        /*0894*/ 	.word	0x00000000
        /*0898*/ 	.short	0x010a
        /*089a*/ 	.byte	0xff
	.zero		1


	//   ....[123]....
        /*089c*/ 	.word	0x00006da0
        /*08a0*/ 	.word	0x00000000
        /*08a4*/ 	.word	0x00000000
        /*08a8*/ 	.short	0x010a
        /*08aa*/ 	.byte	0xff
	.zero		1


	//   ....[124]....
        /*08ac*/ 	.word	0x00006e00
        /*08b0*/ 	.word	0x00000000
        /*08b4*/ 	.word	0x00000000
        /*08b8*/ 	.short	0x010a
        /*08ba*/ 	.byte	0xff
	.zero		1


	//   ....[125]....
        /*08bc*/ 	.word	0x00006e60
        /*08c0*/ 	.word	0x00000000
        /*08c4*/ 	.word	0x00000000
        /*08c8*/ 	.short	0x010a
        /*08ca*/ 	.byte	0xff
	.zero		1


	//   ....[126]....
        /*08cc*/ 	.word	0x00006ec0
        /*08d0*/ 	.word	0x00000000
        /*08d4*/ 	.word	0x00000000
        /*08d8*/ 	.short	0x010a
        /*08da*/ 	.byte	0xff
	.zero		1


	//   ....[127]....
        /*08dc*/ 	.word	0x00006f20
        /*08e0*/ 	.word	0x00000000
        /*08e4*/ 	.word	0x00000000
        /*08e8*/ 	.short	0x010a
        /*08ea*/ 	.byte	0xff
	.zero		1


	//   ....[128]....
        /*08ec*/ 	.word	0x00006f70
        /*08f0*/ 	.word	0x00000000
        /*08f4*/ 	.word	0x00000170
        /*08f8*/ 	.short	0x010a
        /*08fa*/ 	.byte	0xff
	.zero		1


	//   ....[129]....
        /*08fc*/ 	.word	0x00006fd0
        /*0900*/ 	.word	0x00000000
        /*0904*/ 	.word	0x00000120
        /*0908*/ 	.short	0x010a
        /*090a*/ 	.byte	0xff
	.zero		1


	//   ....[130]....
        /*090c*/ 	.word	0x00007020
        /*0910*/ 	.word	0x00000000
        /*0914*/ 	.word	0x00000110
        /*0918*/ 	.short	0x010a
        /*091a*/ 	.byte	0xff
	.zero		1


	//   ....[131]....
        /*091c*/ 	.word	0x00007080
        /*0920*/ 	.word	0x00000000
        /*0924*/ 	.word	0x00000120
        /*0928*/ 	.short	0x010a
        /*092a*/ 	.byte	0xff
	.zero		1


	//   ....[132]....
        /*092c*/ 	.word	0x000070d0
        /*0930*/ 	.word	0x00000000
        /*0934*/ 	.word	0x00000110
        /*0938*/ 	.short	0x010a
        /*093a*/ 	.byte	0xff
	.zero		1


	//   ....[133]....
        /*093c*/ 	.word	0x00007130
        /*0940*/ 	.word	0x00000003
        /*0944*/ 	.word	0x00000150
        /*0948*/ 	.short	0x010a
        /*094a*/ 	.byte	0xff
	.zero		1


	//   ....[134]....
        /*094c*/ 	.word	0x00007190
        /*0950*/ 	.word	0x00000000
        /*0954*/ 	.word	0x00000000
        /*0958*/ 	.short	0x010a
        /*095a*/ 	.byte	0xff
	.zero		1


	//   ....[135]....
        /*095c*/ 	.word	0x000071f0
        /*0960*/ 	.word	0x00000000
        /*0964*/ 	.word	0x00000000
        /*0968*/ 	.short	0x010a
        /*096a*/ 	.byte	0xff
	.zero		1


	//   ....[136]....
        /*096c*/ 	.word	0x00007250
        /*0970*/ 	.word	0x00000000
        /*0974*/ 	.word	0x00000000
        /*0978*/ 	.short	0x010a
        /*097a*/ 	.byte	0xff
	.zero		1


	//   ....[137]....
        /*097c*/ 	.word	0x000072b0
        /*0980*/ 	.word	0x00000000
        /*0984*/ 	.word	0x00000000
        /*0988*/ 	.short	0x010a
        /*098a*/ 	.byte	0xff
	.zero		1


	//   ....[138]....
        /*098c*/ 	.word	0x00007310
        /*0990*/ 	.word	0x00000000
        /*0994*/ 	.word	0x00000000
        /*0998*/ 	.short	0x010a
        /*099a*/ 	.byte	0xff
	.zero		1


	//   ....[139]....
        /*099c*/ 	.word	0x00007360
        /*09a0*/ 	.word	0x00000000
        /*09a4*/ 	.word	0x00000110
        /*09a8*/ 	.short	0x010a
        /*09aa*/ 	.byte	0xff
	.zero		1


	//   ....[140]....
        /*09ac*/ 	.word	0x000073c0
        /*09b0*/ 	.word	0x00000000
        /*09b4*/ 	.word	0x00000108
        /*09b8*/ 	.short	0x010a
        /*09ba*/ 	.byte	0xff
	.zero		1


	//   ....[141]....
        /*09bc*/ 	.word	0x00007420
        /*09c0*/ 	.word	0x00000000
        /*09c4*/ 	.word	0x000000f8
        /*09c8*/ 	.short	0x010a
        /*09ca*/ 	.byte	0xff
	.zero		1


	//   ....[142]....
        /*09cc*/ 	.word	0x00007470
        /*09d0*/ 	.word	0x00000000
        /*09d4*/ 	.word	0x00000110
        /*09d8*/ 	.short	0x010a
        /*09da*/ 	.byte	0xff
	.zero		1


	//   ....[143]....
        /*09dc*/ 	.word	0x000074d0
        /*09e0*/ 	.word	0x00000000
        /*09e4*/ 	.word	0x000000f0
        /*09e8*/ 	.short	0x010a
        /*09ea*/ 	.byte	0xff
	.zero		1


	//   ....[144]....
        /*09ec*/ 	.word	0x00007530
        /*09f0*/ 	.word	0x00000003
        /*09f4*/ 	.word	0x00000130
        /*09f8*/ 	.short	0x010a
        /*09fa*/ 	.byte	0xff
	.zero		1


	//----- nvinfo : EIATTR_NUM_MBARRIERS
	.align		4
.L_44:
        /*09fc*/ 	.byte	0x03, 0x38
        /*09fe*/ 	.short	0x0032


	//----- nvinfo : EIATTR_EXIT_INSTR_OFFSETS
	.align		4
        /*0a00*/ 	.byte	0x04, 0x1c
        /*0a02*/ 	.short	(.L_46 - .L_45)


	//   ....[0]....
.L_45:
        /*0a04*/ 	.word	0x00002c40


	//   ....[1]....
        /*0a08*/ 	.word	0x00003130


	//   ....[2]....
        /*0a0c*/ 	.word	0x00003190


	//   ....[3]....
        /*0a10*/ 	.word	0x000040e0


	//   ....[4]....
        /*0a14*/ 	.word	0x00004cf0


	//   ....[5]....
        /*0a18*/ 	.word	0x00004d30


	//   ....[6]....
        /*0a1c*/ 	.word	0x000068c0


	//----- nvinfo : EIATTR_MAX_THREADS
	.align		4
.L_46:
        /*0a20*/ 	.byte	0x04, 0x05
        /*0a22*/ 	.short	(.L_48 - .L_47)
.L_47:
        /*0a24*/ 	.word	0x00000100
        /*0a28*/ 	.word	0x00000001
        /*0a2c*/ 	.word	0x00000001


	//----- nvinfo : EIATTR_CRS_STACK_SIZE
	.align		4
.L_48:
        /*0a30*/ 	.byte	0x04, 0x1e
        /*0a32*/ 	.short	(.L_50 - .L_49)
.L_49:
        /*0a34*/ 	.word	0x00000000


	//----- nvinfo : EIATTR_CBANK_PARAM_SIZE
	.align		4
.L_50:
        /*0a38*/ 	.byte	0x03, 0x19
        /*0a3a*/ 	.short	0x0800


	//----- nvinfo : EIATTR_PARAM_CBANK
	.align		4
        /*0a3c*/ 	.byte	0x04, 0x0a
        /*0a3e*/ 	.short	(.L_52 - .L_51)
	.align		4
.L_51:
        /*0a40*/ 	.word	index@(.nv.constant0._ZN7cutlass13device_kernelINS_4gemm6kernel13GemmUniversalIN4cute5tupleIJiiiiEEENS1_10collective13CollectiveMmaINS1_35MainloopSm100TmaUmmaWarpSpecializedILi15ELi2ELi4ENS5_IJNS4_1CILi1EEESB_SB_EEEEENS5_IJNSA_ILi64EEENSA_ILi48EEENSA_ILi128EEEEEEaNS5_IJlSB_lEEEaSI_NS4_8TiledMMAINS4_8MMA_AtomIJNS4_15SM100_MMA_S8_SSIaaiLi64ELi48ELNS4_4UMMA5MajorE0ELSN_0ELNSM_8SaturateE0EEEEEENS4_6LayoutISC_NS5_IJNSA_ILi0EEESS_SS_EEEEENS5_IJNS4_10UnderscoreESV_SV_EEEEENS4_13SM90_TMA_LOADENS4_14ComposedLayoutINS4_7SwizzleILi3ELi4ELi3EEENS4_18smem_ptr_flag_bitsILi8EEENSR_INS5_IJNSA_ILi8EEESG_EEENS5_IJSG_SB_EEEEEEEvNS4_8identityESY_S18_vS19_EENS_8epilogue10collective18CollectiveEpilogueINS1B_23Sm100TmaWarpSpecializedILi1ELi1ELi24ELb0ELb0EEEJSH_NS5_IJNSR_ISE_SB_EENSR_ISF_SB_EEEEEaSI_aSI_NS1B_6fusion15FusionCallbacksIS1F_NS1J_17LinearCombinationIaiaiLNS_15FloatRoundStyleE2EEESH_S1I_JEEENS4_5SM1004TMEM4LOAD25SM100_TMEM_LOAD_16dp32b8xESY_NSZ_INS10_ILi0ELi4ELi3EEES13_NSR_INS5_IJS14_NSA_ILi16EEEEEENS5_IJS1U_SB_EEEEEEENS4_39AutoVectorizingCopyWithAssumedAlignmentILi128EEENS4_14SM90_TMA_STOREES1Y_S20_S20_EEEvvEEEEvNT_6ParamsE)
        /*0a44*/ 	.short	0x0380
        /*0a46*/ 	.short	0x0800


	//----- nvinfo : EIATTR_SW_WAR
	.align		4
.L_52:
        /*0a48*/ 	.byte	0x04, 0x36
        /*0a4a*/ 	.short	(.L_54 - .L_53)
.L_53:
        /*0a4c*/ 	.word	0x00000008
.L_54:


//--------------------- .nv.callgraph             --------------------------
	.section	.nv.callgraph,"",@"SHT_CUDA_CALLGRAPH"
	.align	4
	.sectionentsize	8
	.align		4
        /*0000*/ 	.word	0x00000000
	.align		4
        /*0004*/ 	.word	0xffffffff
	.align		4
        /*0008*/ 	.word	index@(_ZN7cutlass13device_kernelINS_4gemm6kernel13GemmUniversalIN4cute5tupleIJiiiiEEENS1_10collective13CollectiveMmaINS1_35MainloopSm100TmaUmmaWarpSpecializedILi15ELi2ELi4ENS5_IJNS4_1CILi1EEESB_SB_EEEEENS5_IJNSA_ILi64EEENSA_ILi48EEENSA_ILi128EEEEEEaNS5_IJlSB_lEEEaSI_NS4_8TiledMMAINS4_8MMA_AtomIJNS4_15SM100_MMA_S8_SSIaaiLi64ELi48ELNS4_4UMMA5MajorE0ELSN_0ELNSM_8SaturateE0EEEEEENS4_6LayoutISC_NS5_IJNSA_ILi0EEESS_SS_EEEEENS5_IJNS4_10UnderscoreESV_SV_EEEEENS4_13SM90_TMA_LOADENS4_14ComposedLayoutINS4_7SwizzleILi3ELi4ELi3EEENS4_18smem_ptr_flag_bitsILi8EEENSR_INS5_IJNSA_ILi8EEESG_EEENS5_IJSG_SB_EEEEEEEvNS4_8identityESY_S18_vS19_EENS_8epilogue10collective18CollectiveEpilogueINS1B_23Sm100TmaWarpSpecializedILi1ELi1ELi24ELb0ELb0EEEJSH_NS5_IJNSR_ISE_SB_EENSR_ISF_SB_EEEEEaSI_aSI_NS1B_6fusion15FusionCallbacksIS1F_NS1J_17LinearCombinationIaiaiLNS_15FloatRoundStyleE2EEESH_S1I_JEEENS4_5SM1004TMEM4LOAD25SM100_TMEM_LOAD_16dp32b8xESY_NSZ_INS10_ILi0ELi4ELi3EEES13_NSR_INS5_IJS14_NSA_ILi16EEEEEENS5_IJS1U_SB_EEEEEEENS4_39AutoVectorizingCopyWithAssumedAlignmentILi128EEENS4_14SM90_TMA_STOREES1Y_S20_S20_EEEvvEEEEvNT_6ParamsE)
	.align		4
        /*000c*/ 	.word	index@(__assertfail)
	.align		4
        /*0010*/ 	.word	0x00000000
	.align		4
        /*0014*/ 	.word	0xfffffffe
	.align		4
        /*0018*/ 	.word	0x00000000
	.align		4
        /*001c*/ 	.word	0xfffffffd
	.align		4
        /*0020*/ 	.word	0x00000000
	.align		4
        /*0024*/ 	.word	0xfffffffc


//--------------------- .nv.constant4             --------------------------
	.section	.nv.constant4,"a",@progbits
	.align	8
	.align		8
.nv.constant4:
        /*0000*/ 	.dword	__assertfail
	.align		8
        /*0008*/ 	.dword	__unnamed_1
	.align		8
        /*0010*/ 	.dword	_ZN40_INTERNAL_a3c568c6_4_k_cu_cf8b584d_355084cuda3std3__45__cpo5beginE
	.align		8
        /*0018*/ 	.dword	_ZN40_INTERNAL_a3c568c6_4_k_cu_cf8b584d_355084cuda3std3__45__cpo3endE
	.align		8
        /*0020*/ 	.dword	_ZN40_INTERNAL_a3c568c6_4_k_cu_cf8b584d_355084cuda3std3__45__cpo6cbeginE
	.align		8
        /*0028*/ 	.dword	_ZN40_INTERNAL_a3c568c6_4_k_cu_cf8b584d_355084cuda3std3__45__cpo4cendE
	.align		8
        /*0030*/ 	.dword	_ZN40_INTERNAL_a3c568c6_4_k_cu_cf8b584d_355084cuda3std3__442_GLOBAL__N__a3c568c6_4_k_cu_cf8b584d_355086ignoreE
	.align		8
        /*0038*/ 	.dword	_ZN40_INTERNAL_a3c568c6_4_k_cu_cf8b584d_355084cuda3std3__419piecewise_constructE
	.align		8
        /*0040*/ 	.dword	_ZN40_INTERNAL_a3c568c6_4_k_cu_cf8b584d_355084cuda3std3__48in_placeE
	.align		8
        /*0048*/ 	.dword	_ZN40_INTERNAL_a3c568c6_4_k_cu_cf8b584d_355084cuda3std6ranges3__45__cpo4swapE
	.align		8
        /*0050*/ 	.dword	_ZN40_INTERNAL_a3c568c6_4_k_cu_cf8b584d_355084cuda3std6ranges3__45__cpo9iter_moveE
	.align		8
        /*0058*/ 	.dword	_ZN40_INTERNAL_a3c568c6_4_k_cu_cf8b584d_355084cute7productE
	.align		8
        /*0060*/ 	.dword	_ZN40_INTERNAL_a3c568c6_4_k_cu_cf8b584d_355084cute1_E
	.align		8
        /*0068*/ 	.dword	$str$25
	.align		8
        /*0070*/ 	.dword	$str$26


//--------------------- .text._ZN7cutlass13device_kernelINS_4gemm6kernel13GemmUniversalIN4cute5tupleIJiiiiEEENS1_10collective13CollectiveMmaINS1_35MainloopSm100TmaUmmaWarpSpecializedILi15ELi2ELi4ENS5_IJNS4_1CILi1EEESB_SB_EEEEENS5_IJNSA_ILi64EEENSA_ILi48EEENSA_ILi128EEEEEEaNS5_IJlSB_lEEEaSI_NS4_8TiledMMAINS4_8MMA_AtomIJNS4_15SM100_MMA_S8_SSIaaiLi64ELi48ELNS4_4UMMA5MajorE0ELSN_0ELNSM_8SaturateE0EEEEEENS4_6LayoutISC_NS5_IJNSA_ILi0EEESS_SS_EEEEENS5_IJNS4_10UnderscoreESV_SV_EEEEENS4_13SM90_TMA_LOADENS4_14ComposedLayoutINS4_7SwizzleILi3ELi4ELi3EEENS4_18smem_ptr_flag_bitsILi8EEENSR_INS5_IJNSA_ILi8EEESG_EEENS5_IJSG_SB_EEEEEEEvNS4_8identityESY_S18_vS19_EENS_8epilogue10collective18CollectiveEpilogueINS1B_23Sm100TmaWarpSpecializedILi1ELi1ELi24ELb0ELb0EEEJSH_NS5_IJNSR_ISE_SB_EENSR_ISF_SB_EEEEEaSI_aSI_NS1B_6fusion15FusionCallbacksIS1F_NS1J_17LinearCombinationIaiaiLNS_15FloatRoundStyleE2EEESH_S1I_JEEENS4_5SM1004TMEM4LOAD25SM100_TMEM_LOAD_16dp32b8xESY_NSZ_INS10_ILi0ELi4ELi3EEES13_NSR_INS5_IJS14_NSA_ILi16EEEEEENS5_IJS1U_SB_EEEEEEENS4_39AutoVectorizingCopyWithAssumedAlignmentILi128EEENS4_14SM90_TMA_STOREES1Y_S20_S20_EEEvvEEEEvNT_6ParamsE --------------------------
	.section	.text._ZN7cutlass13device_kernelINS_4gemm6kernel13GemmUniversalIN4cute5tupleIJiiiiEEENS1_10collective13CollectiveMmaINS1_35MainloopSm100TmaUmmaWarpSpecializedILi15ELi2ELi4ENS5_IJNS4_1CILi1EEESB_SB_EEEEENS5_IJNSA_ILi64EEENSA_ILi48EEENSA_ILi128EEEEEEaNS5_IJlSB_lEEEaSI_NS4_8TiledMMAINS4_8MMA_AtomIJNS4_15SM100_MMA_S8_SSIaaiLi64ELi48ELNS4_4UMMA5MajorE0ELSN_0ELNSM_8SaturateE0EEEEEENS4_6LayoutISC_NS5_IJNSA_ILi0EEESS_SS_EEEEENS5_IJNS4_10UnderscoreESV_SV_EEEEENS4_13SM90_TMA_LOADENS4_14ComposedLayoutINS4_7SwizzleILi3ELi4ELi3EEENS4_18smem_ptr_flag_bitsILi8EEENSR_INS5_IJNSA_ILi8EEESG_EEENS5_IJSG_SB_EEEEEEEvNS4_8identityESY_S18_vS19_EENS_8epilogue10collective18CollectiveEpilogueINS1B_23Sm100TmaWarpSpecializedILi1ELi1ELi24ELb0ELb0EEEJSH_NS5_IJNSR_ISE_SB_EENSR_ISF_SB_EEEEEaSI_aSI_NS1B_6fusion15FusionCallbacksIS1F_NS1J_17LinearCombinationIaiaiLNS_15FloatRoundStyleE2EEESH_S1I_JEEENS4_5SM1004TMEM4LOAD25SM100_TMEM_LOAD_16dp32b8xESY_NSZ_INS10_ILi0ELi4ELi3EEES13_NSR_INS5_IJS14_NSA_ILi16EEEEEENS5_IJS1U_SB_EEEEEEENS4_39AutoVectorizingCopyWithAssumedAlignmentILi128EEENS4_14SM90_TMA_STOREES1Y_S20_S20_EEEvvEEEEvNT_6ParamsE,"ax",@progbits
	.align	128
.text._ZN7cutlass13device_kernelINS_4gemm6kernel13GemmUniversalIN4cute5tupleIJiiiiEEENS1_10collective13CollectiveMmaINS1_35MainloopSm100TmaUmmaWarpSpecializedILi15ELi2ELi4ENS5_IJNS4_1CILi1EEESB_SB_EEEEENS5_IJNSA_ILi64EEENSA_ILi48EEENSA_ILi128EEEEEEaNS5_IJlSB_lEEEaSI_NS4_8TiledMMAINS4_8MMA_AtomIJNS4_15SM100_MMA_S8_SSIaaiLi64ELi48ELNS4_4UMMA5MajorE0ELSN_0ELNSM_8SaturateE0EEEEEENS4_6LayoutISC_NS5_IJNSA_ILi0EEESS_SS_EEEEENS5_IJNS4_10UnderscoreESV_SV_EEEEENS4_13SM90_TMA_LOADENS4_14ComposedLayoutINS4_7SwizzleILi3ELi4ELi3EEENS4_18smem_ptr_flag_bitsILi8EEENSR_INS5_IJNSA_ILi8EEESG_EEENS5_IJSG_SB_EEEEEEEvNS4_8identityESY_S18_vS19_EENS_8epilogue10collective18CollectiveEpilogueINS1B_23Sm100TmaWarpSpecializedILi1ELi1ELi24ELb0ELb0EEEJSH_NS5_IJNSR_ISE_SB_EENSR_ISF_SB_EEEEEaSI_aSI_NS1B_6fusion15FusionCallbacksIS1F_NS1J_17LinearCombinationIaiaiLNS_15FloatRoundStyleE2EEESH_S1I_JEEENS4_5SM1004TMEM4LOAD25SM100_TMEM_LOAD_16dp32b8xESY_NSZ_INS10_ILi0ELi4ELi3EEES13_NSR_INS5_IJS14_NSA_ILi16EEEEEENS5_IJS1U_SB_EEEEEEENS4_39AutoVectorizingCopyWithAssumedAlignmentILi128EEENS4_14SM90_TMA_STOREES1Y_S20_S20_EEEvvEEEEvNT_6ParamsE:
        .type           _ZN7cutlass13device_kernelINS_4gemm6kernel13GemmUniversalIN4cute5tupleIJiiiiEEENS1_10collective13CollectiveMmaINS1_35MainloopSm100TmaUmmaWarpSpecializedILi15ELi2ELi4ENS5_IJNS4_1CILi1EEESB_SB_EEEEENS5_IJNSA_ILi64EEENSA_ILi48EEENSA_ILi128EEEEEEaNS5_IJlSB_lEEEaSI_NS4_8TiledMMAINS4_8MMA_AtomIJNS4_15SM100_MMA_S8_SSIaaiLi64ELi48ELNS4_4UMMA5MajorE0ELSN_0ELNSM_8SaturateE0EEEEEENS4_6LayoutISC_NS5_IJNSA_ILi0EEESS_SS_EEEEENS5_IJNS4_10UnderscoreESV_SV_EEEEENS4_13SM90_TMA_LOADENS4_14ComposedLayoutINS4_7SwizzleILi3ELi4ELi3EEENS4_18smem_ptr_flag_bitsILi8EEENSR_INS5_IJNSA_ILi8EEESG_EEENS5_IJSG_SB_EEEEEEEvNS4_8identityESY_S18_vS19_EENS_8epilogue10collective18CollectiveEpilogueINS1B_23Sm100TmaWarpSpecializedILi1ELi1ELi24ELb0ELb0EEEJSH_NS5_IJNSR_ISE_SB_EENSR_ISF_SB_EEEEEaSI_aSI_NS1B_6fusion15FusionCallbacksIS1F_NS1J_17LinearCombinationIaiaiLNS_15FloatRoundStyleE2EEESH_S1I_JEEENS4_5SM1004TMEM4LOAD25SM100_TMEM_LOAD_16dp32b8xESY_NSZ_INS10_ILi0ELi4ELi3EEES13_NSR_INS5_IJS14_NSA_ILi16EEEEEENS5_IJS1U_SB_EEEEEEENS4_39AutoVectorizingCopyWithAssumedAlignmentILi128EEENS4_14SM90_TMA_STOREES1Y_S20_S20_EEEvvEEEEvNT_6ParamsE,@function
        .size           _ZN7cutlass13device_kernelINS_4gemm6kernel13GemmUniversalIN4cute5tupleIJiiiiEEENS1_10collective13CollectiveMmaINS1_35MainloopSm100TmaUmmaWarpSpecializedILi15ELi2ELi4ENS5_IJNS4_1CILi1EEESB_SB_EEEEENS5_IJNSA_ILi64EEENSA_ILi48EEENSA_ILi128EEEEEEaNS5_IJlSB_lEEEaSI_NS4_8TiledMMAINS4_8MMA_AtomIJNS4_15SM100_MMA_S8_SSIaaiLi64ELi48ELNS4_4UMMA5MajorE0ELSN_0ELNSM_8SaturateE0EEEEEENS4_6LayoutISC_NS5_IJNSA_ILi0EEESS_SS_EEEEENS5_IJNS4_10UnderscoreESV_SV_EEEEENS4_13SM90_TMA_LOADENS4_14ComposedLayoutINS4_7SwizzleILi3ELi4ELi3EEENS4_18smem_ptr_flag_bitsILi8EEENSR_INS5_IJNSA_ILi8EEESG_EEENS5_IJSG_SB_EEEEEEEvNS4_8identityESY_S18_vS19_EENS_8epilogue10collective18CollectiveEpilogueINS1B_23Sm100TmaWarpSpecializedILi1ELi1ELi24ELb0ELb0EEEJSH_NS5_IJNSR_ISE_SB_EENSR_ISF_SB_EEEEEaSI_aSI_NS1B_6fusion15FusionCallbacksIS1F_NS1J_17LinearCombinationIaiaiLNS_15FloatRoundStyleE2EEESH_S1I_JEEENS4_5SM1004TMEM4LOAD25SM100_TMEM_LOAD_16dp32b8xESY_NSZ_INS10_ILi0ELi4ELi3EEES13_NSR_INS5_IJS14_NSA_ILi16EEEEEENS5_IJS1U_SB_EEEEEEENS4_39AutoVectorizingCopyWithAssumedAlignmentILi128EEENS4_14SM90_TMA_STOREES1Y_S20_S20_EEEvvEEEEvNT_6ParamsE,(.L_x_161 - _ZN7cutlass13device_kernelINS_4gemm6kernel13GemmUniversalIN4cute5tupleIJiiiiEEENS1_10collective13CollectiveMmaINS1_35MainloopSm100TmaUmmaWarpSpecializedILi15ELi2ELi4ENS5_IJNS4_1CILi1EEESB_SB_EEEEENS5_IJNSA_ILi64EEENSA_ILi48EEENSA_ILi128EEEEEEaNS5_IJlSB_lEEEaSI_NS4_8TiledMMAINS4_8MMA_AtomIJNS4_15SM100_MMA_S8_SSIaaiLi64ELi48ELNS4_4UMMA5MajorE0ELSN_0ELNSM_8SaturateE0EEEEEENS4_6LayoutISC_NS5_IJNSA_ILi0EEESS_SS_EEEEENS5_IJNS4_10UnderscoreESV_SV_EEEEENS4_13SM90_TMA_LOADENS4_14ComposedLayoutINS4_7SwizzleILi3ELi4ELi3EEENS4_18smem_ptr_flag_bitsILi8EEENSR_INS5_IJNSA_ILi8EEESG_EEENS5_IJSG_SB_EEEEEEEvNS4_8identityESY_S18_vS19_EENS_8epilogue10collective18CollectiveEpilogueINS1B_23Sm100TmaWarpSpecializedILi1ELi1ELi24ELb0ELb0EEEJSH_NS5_IJNSR_ISE_SB_EENSR_ISF_SB_EEEEEaSI_aSI_NS1B_6fusion15FusionCallbacksIS1F_NS1J_17LinearCombinationIaiaiLNS_15FloatRoundStyleE2EEESH_S1I_JEEENS4_5SM1004TMEM4LOAD25SM100_TMEM_LOAD_16dp32b8xESY_NSZ_INS10_ILi0ELi4ELi3EEES13_NSR_INS5_IJS14_NSA_ILi16EEEEEENS5_IJS1U_SB_EEEEEEENS4_39AutoVectorizingCopyWithAssumedAlignmentILi128EEENS4_14SM90_TMA_STOREES1Y_S20_S20_EEEvvEEEEvNT_6ParamsE)
        .other          _ZN7cutlass13device_kernelINS_4gemm6kernel13GemmUniversalIN4cute5tupleIJiiiiEEENS1_10collective13CollectiveMmaINS1_35MainloopSm100TmaUmmaWarpSpecializedILi15ELi2ELi4ENS5_IJNS4_1CILi1EEESB_SB_EEEEENS5_IJNSA_ILi64EEENSA_ILi48EEENSA_ILi128EEEEEEaNS5_IJlSB_lEEEaSI_NS4_8TiledMMAINS4_8MMA_AtomIJNS4_15SM100_MMA_S8_SSIaaiLi64ELi48ELNS4_4UMMA5MajorE0ELSN_0ELNSM_8SaturateE0EEEEEENS4_6LayoutISC_NS5_IJNSA_ILi0EEESS_SS_EEEEENS5_IJNS4_10UnderscoreESV_SV_EEEEENS4_13SM90_TMA_LOADENS4_14ComposedLayoutINS4_7SwizzleILi3ELi4ELi3EEENS4_18smem_ptr_flag_bitsILi8EEENSR_INS5_IJNSA_ILi8EEESG_EEENS5_IJSG_SB_EEEEEEEvNS4_8identityESY_S18_vS19_EENS_8epilogue10collective18CollectiveEpilogueINS1B_23Sm100TmaWarpSpecializedILi1ELi1ELi24ELb0ELb0EEEJSH_NS5_IJNSR_ISE_SB_EENSR_ISF_SB_EEEEEaSI_aSI_NS1B_6fusion15FusionCallbacksIS1F_NS1J_17LinearCombinationIaiaiLNS_15FloatRoundStyleE2EEESH_S1I_JEEENS4_5SM1004TMEM4LOAD25SM100_TMEM_LOAD_16dp32b8xESY_NSZ_INS10_ILi0ELi4ELi3EEES13_NSR_INS5_IJS14_NSA_ILi16EEEEEENS5_IJS1U_SB_EEEEEEENS4_39AutoVectorizingCopyWithAssumedAlignmentILi128EEENS4_14SM90_TMA_STOREES1Y_S20_S20_EEEvvEEEEvNT_6ParamsE,@"STO_CUDA_ENTRY STV_DEFAULT"
_ZN7cutlass13device_kernelINS_4gemm6kernel13GemmUniversalIN4cute5tupleIJiiiiEEENS1_10collective13CollectiveMmaINS1_35MainloopSm100TmaUmmaWarpSpecializedILi15ELi2ELi4ENS5_IJNS4_1CILi1EEESB_SB_EEEEENS5_IJNSA_ILi64EEENSA_ILi48EEENSA_ILi128EEEEEEaNS5_IJlSB_lEEEaSI_NS4_8TiledMMAINS4_8MMA_AtomIJNS4_15SM100_MMA_S8_SSIaaiLi64ELi48ELNS4_4UMMA5MajorE0ELSN_0ELNSM_8SaturateE0EEEEEENS4_6LayoutISC_NS5_IJNSA_ILi0EEESS_SS_EEEEENS5_IJNS4_10UnderscoreESV_SV_EEEEENS4_13SM90_TMA_LOADENS4_14ComposedLayoutINS4_7SwizzleILi3ELi4ELi3EEENS4_18smem_ptr_flag_bitsILi8EEENSR_INS5_IJNSA_ILi8EEESG_EEENS5_IJSG_SB_EEEEEEEvNS4_8identityESY_S18_vS19_EENS_8epilogue10collective18CollectiveEpilogueINS1B_23Sm100TmaWarpSpecializedILi1ELi1ELi24ELb0ELb0EEEJSH_NS5_IJNSR_ISE_SB_EENSR_ISF_SB_EEEEEaSI_aSI_NS1B_6fusion15FusionCallbacksIS1F_NS1J_17LinearCombinationIaiaiLNS_15FloatRoundStyleE2EEESH_S1I_JEEENS4_5SM1004TMEM4LOAD25SM100_TMEM_LOAD_16dp32b8xESY_NSZ_INS10_ILi0ELi4ELi3EEES13_NSR_INS5_IJS14_NSA_ILi16EEEEEENS5_IJS1U_SB_EEEEEEENS4_39AutoVectorizingCopyWithAssumedAlignmentILi128EEENS4_14SM90_TMA_STOREES1Y_S20_S20_EEEvvEEEEvNT_6ParamsE:
[----:B------:R-:W1:Y:S01]  /*0000*/  LDC R1, c[0x0][0x37c] ;  /* 0x0000df00ff017b82 */ /* 0x000e620000000800 */
[----:B------:R-:W2:Y:S01]  /*0010*/  S2R R81, SR_TID.X ;  /* 0x0000000000517919 */ /* 0x000ea20000002100 */
[----:B------:R-:W3:Y:S01]  /*0020*/  LDCU.64 UR4, c[0x0][0x890] ;  /* 0x00011200ff0477ac */ /* 0x000ee20008000a00 */
[----:B------:R-:W-:Y:S02]  /*0030*/  PRMT R70, RZ, 0x7610, R70 ;  /* 0x00007610ff467816 */ /* 0x000fe40000000046 */
[----:B------:R-:W-:Y:S01]  /*0040*/  ELECT P5, URZ, PT ;  /* 0x0000000000ff782f */ /* 0x000fe200038a0000 */
[----:B------:R-:W4:Y:S01]  /*0050*/  LDCU.64 UR44, c[0x0][0x358] ;  /* 0x00006b00ff2c77ac */ /* 0x000f220008000a00 */
[----:B---3--:R-:W-:-:S04]  /*0060*/  UISETP.NE.U32.AND UP0, UPT, UR4, URZ, UPT ;  /* 0x000000ff0400728c */ /* 0x008fc8000bf05070 */
[----:B------:R-:W-:Y:S01]  /*0070*/  UISETP.NE.AND.EX UP0, UPT, UR5, URZ, UPT, UP0 ;  /* 0x000000ff0500728c */ /* 0x000fe2000bf05300 */
[----:B--2---:R-:W-:-:S05]  /*0080*/  SHF.R.U32.HI R76, RZ, 0x5, R81 ;  /* 0x00000005ff4c7819 */ /* 0x004fca0000011651 */
[----:B------:R-:W2:Y:S02]  /*0090*/  SHFL.IDX PT, R0, R76, RZ, 0x1f ;  /* 0x00001fff4c007589 */ /* 0x000ea400000e0000 */
[----:B--2---:R-:W-:Y:S01]  /*00a0*/  R2UR UR8, R0 ;  /* 0x00000000000872ca */ /* 0x004fe200000e0000 */
[----:B-1--4-:R-:W-:-:S14]  /*00b0*/  BRA.U UP0, `(.L_x_0) ;  /* 0x00000001002c7547 */ /* 0x012fdc000b800000 */
[----:B------:R-:W1:Y:S02]  /*00c0*/  LDCU.64 UR6, c[0x0][0x888] ;  /* 0x00011100ff0677ac */ /* 0x000e640008000a00 */
[----:B-1----:R-:W-:-:S04]  /*00d0*/  UISETP.NE.U32.AND UP0, UPT, UR6, URZ, UPT ;  /* 0x000000ff0600728c */ /* 0x002fc8000bf05070 */
[----:B------:R-:W-:-:S09]  /*00e0*/  UISETP.NE.AND.EX UP0, UPT, UR7, URZ, UPT, UP0 ;  /* 0x000000ff0700728c */ /* 0x000fd2000bf05300 */
[----:B------:R-:W-:Y:S05]  /*00f0*/  BRA.U !UP0, `(.L_x_1) ;  /* 0x0000000108147547 */ /* 0x000fea000b800000 */
[----:B------:R-:W1:Y:S02]  /*0100*/  LDC.64 R2, c[0x0][0x888] ;  /* 0x00022200ff027b82 */ /* 0x000e640000000a00 */
[----:B-1----:R-:W2:Y:S01]  /*0110*/  LDG.E R0, desc[UR44][R2.64] ;  /* 0x0000002c02007981 */ /* 0x002ea2000c1e1900 */
[----:B------:R-:W-:Y:S01]  /*0120*/  HFMA2 R70, -RZ, RZ, 0, 5.9604644775390625e-08 ;  /* 0x00000001ff467431 */ /* 0x000fe200000001ff */
[----:B--2---:R-:W-:Y:S01]  /*0130*/  R2UR UR39, R0 ;  /* 0x00000000002772ca */ /* 0x004fe200000e0000 */
[----:B------:R-:W-:Y:S05]  /*0140*/  BRA `(.L_x_0) ;  /* 0x0000000000087947 */ /* 0x000fea0003800000 */
.L_x_1:
[----:B------:R-:W-:Y:S01]  /*0150*/  HFMA2 R70, -RZ, RZ, 0, 5.9604644775390625e-08 ;  /* 0x00000001ff467431 */ /* 0x000fe200000001ff */
[----:B------:R-:W1:Y:S02]  /*0160*/  LDCU UR39, c[0x0][0x880] ;  /* 0x00011000ff2777ac */ /* 0x000e640008000800 */
.L_x_0:
[----:B------:R-:W2:Y:S02]  /*0170*/  LDCU.64 UR6, c[0x0][0x8b0] ;  /* 0x00011600ff0677ac */ /* 0x000ea40008000a00 */
[----:B--2---:R-:W-:-:S04]  /*0180*/  UISETP.NE.U32.AND UP0, UPT, UR6, URZ, UPT ;  /* 0x000000ff0600728c */ /* 0x004fc8000bf05070 */
[----:B------:R-:W-:-:S09]  /*0190*/  UISETP.NE.AND.EX UP0, UPT, UR7, URZ, UPT, UP0 ;  /* 0x000000ff0700728c */ /* 0x000fd2000bf05300 */
[----:B------:R-:W-:Y:S05]  /*01a0*/  BRA.U UP0, `(.L_x_2) ;  /* 0x0000000100207547 */ /* 0x000fea000b800000 */
[----:B------:R-:W2:Y:S02]  /*01b0*/  LDCU.64 UR6, c[0x0][0x8a8] ;  /* 0x00011500ff0677ac */ /* 0x000ea40008000a00 */
[----:B--2---:R-:W-:-:S04]  /*01c0*/  UISETP.NE.U32.AND UP0, UPT, UR6, URZ, UPT ;  /* 0x000000ff0600728c */ /* 0x004fc8000bf05070 */
[----:B------:R-:W-:-:S09]  /*01d0*/  UISETP.NE.AND.EX UP0, UPT, UR7, URZ, UPT, UP0 ;  /* 0x000000ff0700728c */ /* 0x000fd2000bf05300 */
[----:B------:R-:W-:Y:S05]  /*01e0*/  BRA.U !UP0, `(.L_x_3) ;  /* 0x00000001080c7547 */ /* 0x000fea000b800000 */
[----:B------:R-:W2:Y:S02]  /*01f0*/  LDC.64 R42, c[0x0][0x8a8] ;  /* 0x00022a00ff2a7b82 */ /* 0x000ea40000000a00 */
[----:B--2---:R2:W5:Y:S01]  /*0200*/  LDG.E R42, desc[UR44][R42.64] ;  /* 0x0000002c2a2a7981 */ /* 0x004562000c1e1900 */
[----:B------:R-:W-:Y:S05]  /*0210*/  BRA `(.L_x_2) ;  /* 0x0000000000047947 */ /* 0x000fea0003800000 */
.L_x_3:
[----:B------:R-:W3:Y:S02]  /*0220*/  LDC R42, c[0x0][0x8a0] ;  /* 0x00022800ff2a7b82 */ /* 0x000ee40000000800 */
.L_x_2:
[----:B------:R-:W-:Y:S01]  /*0230*/  IMAD.U32 R0, RZ, RZ, UR8 ;  /* 0x00000008ff007e24 */ /* 0x000fe2000f8e00ff */
[----:B------:R-:W-:Y:S04]  /*0240*/  BSSY.RECONVERGENT B0, `(.L_x_4) ;  /* 0x000000c000007945 */ /* 0x000fe80003800200 */
[C---:B------:R-:W-:Y:S02]  /*0250*/  ISETP.NE.OR P1, PT, R0.reuse, 0x1, !P5 ;  /* 0x000000010000780c */ /* 0x040fe40006f25670 */
[----:B------:R-:W-:-:S11]  /*0260*/  ISETP.NE.OR P0, PT, R0, 0x3, !P5 ;  /* 0x000000030000780c */ /* 0x000fd60006f05670 */
[----:B------:R-:W-:Y:S05]  /*0270*/  @P1 BRA `(.L_x_5) ;  /* 0x0000000000201947 */ /* 0x000fea0003800000 */
[----:B------:R-:W4:Y:S02]  /*0280*/  LDCU.64 UR6, c[0x0][0x348] ;  /* 0x00006900ff0677ac */ /* 0x000f240008000a00 */
[----:B----4-:R-:W-:Y:S02]  /*0290*/  UIADD3 UR10, UP1, UPT, UR6, 0x80, URZ ;  /* 0x00000080060a7890 */ /* 0x010fe4000ff3e0ff */
[----:B------:R-:W-:Y:S02]  /*02a0*/  UIADD3 UR6, UP0, UPT, UR6, 0x180, URZ ;  /* 0x0000018006067890 */ /* 0x000fe4000ff1e0ff */
[----:B------:R-:W-:Y:S02]  /*02b0*/  UIADD3.X UR11, UPT, UPT, URZ, UR7, URZ, UP1, !UPT ;  /* 0x00000007ff0b7290 */ /* 0x000fe40008ffe4ff */
[----:B------:R-:W-:-:S07]  /*02c0*/  UIADD3.X UR7, UPT, UPT, URZ, UR7, URZ, UP0, !UPT ;  /* 0x00000007ff077290 */ /* 0x000fce00087fe4ff */
[----:B------:R4:W-:Y:S02]  /*02d0*/  UTMACCTL.PF [UR10] ;  /* 0x000000000a0079b9 */ /* 0x0009e40008040000 */
[----:B------:R4:W-:Y:S02]  /*02e0*/  UTMACCTL.PF [UR6] ;  /* 0x00000000060079b9 */ /* 0x0009e40008040000 */
[----:B----4-:R-:W-:Y:S01]  /*02f0*/  NOP ;  /* 0x0000000000007918 */ /* 0x010fe20000000000 */
.L_x_5:
[----:B-1----:R-:W-:Y:S05]  /*0300*/  BSYNC.RECONVERGENT B0 ;  /* 0x0000000000007941 */ /* 0x002fea0003800200 */
.L_x_4:
[----:B------:R-:W-:Y:S04]  /*0310*/  BSSY.RECONVERGENT B0, `(.L_x_6) ;  /* 0x000000a000007945 */ /* 0x000fe80003800200 */
[----:B------:R-:W-:Y:S05]  /*0320*/  @P0 BRA `(.L_x_7) ;  /* 0x0000000000200947 */ /* 0x000fea0003800000 */
[----:B------:R-:W1:Y:S02]  /*0330*/  LDCU.64 UR6, c[0x0][0x348] ;  /* 0x00006900ff0677ac */ /* 0x000e640008000a00 */
[----:B-1----:R-:W-:Y:S02]  /*0340*/  UIADD3 UR10, UP1, UPT, UR6, 0x580, URZ ;  /* 0x00000580060a7890 */ /* 0x002fe4000ff3e0ff */
[----:B------:R-:W-:Y:S02]  /*0350*/  UIADD3 UR6, UP0, UPT, UR6, 0x680, URZ ;  /* 0x0000068006067890 */ /* 0x000fe4000ff1e0ff */
[----:B------:R-:W-:Y:S02]  /*0360*/  UIADD3.X UR11, UPT, UPT, URZ, UR7, URZ, UP1, !UPT ;  /* 0x00000007ff0b7290 */ /* 0x000fe40008ffe4ff */
[----:B------:R-:W-:-:S07]  /*0370*/  UIADD3.X UR7, UPT, UPT, URZ, UR7, URZ, UP0, !UPT ;  /* 0x00000007ff077290 */ /* 0x000fce00087fe4ff */
[----:B------:R1:W-:Y:S02]  /*0380*/  UTMACCTL.PF [UR10] ;  /* 0x000000000a0079b9 */ /* 0x0003e40008040000 */
[----:B------:R1:W-:Y:S02]  /*0390*/  UTMACCTL.PF [UR6] ;  /* 0x00000000060079b9 */ /* 0x0003e40008040000 */
[----:B-1----:R-:W-:Y:S01]  /*03a0*/  NOP ;  /* 0x0000000000007918 */ /* 0x002fe20000000000 */
.L_x_7:
[----:B------:R-:W-:Y:S05]  /*03b0*/  BSYNC.RECONVERGENT B0 ;  /* 0x0000000000007941 */ /* 0x000fea0003800200 */
.L_x_6:
[----:B------:R-:W1:Y:S01]  /*03c0*/  LDCU.64 UR6, c[0x0][0x888] ;  /* 0x00011100ff0677ac */ /* 0x000e620008000a00 */
[----:B------:R-:W-:Y:S02]  /*03d0*/  UISETP.EQ.U32.AND UP1, UPT, UR4, URZ, UPT ;  /* 0x000000ff0400728c */ /* 0x000fe4000bf22070 */
[----:B------:R-:W-:Y:S02]  /*03e0*/  UPLOP3.LUT UP2, UPT, UPT, UPT, UPT, 0x80, 0x8 ;  /* 0x000000000008789c */ /* 0x000fe40003f4f070 */
[----:B-1----:R-:W-:-:S04]  /*03f0*/  UISETP.NE.U32.AND UP0, UPT, UR6, URZ, UPT ;  /* 0x000000ff0600728c */ /* 0x002fc8000bf05070 */
[----:B------:R-:W-:-:S04]  /*0400*/  UISETP.NE.AND.EX UP0, UPT, UR7, URZ, UPT, UP0 ;  /* 0x000000ff0700728c */ /* 0x000fc8000bf05300 */
[----:B------:R-:W-:-:S04]  /*0410*/  UISETP.EQ.OR.EX UP3, UPT, UR5, URZ, !UP0, UP1 ;  /* 0x000000ff0500728c */ /* 0x000fc8000c762710 */
[----:B------:R-:W-:-:S05]  /*0420*/  UP2UR UR47, UPR, URZ, 0x8 ;  /* 0x00000008ff2f7883 */ /* 0x000fca0008000000 */
[----:B------:R-:W-:Y:S07]  /*0430*/  BRA.U !UP3, `(.L_x_8) ;  /* 0x000000010b1c7547 */ /* 0x000fee000b800000 */
[----:B------:R-:W-:Y:S02]  /*0440*/  UISETP.NE.U32.AND UP2, UPT, UR4, URZ, UPT ;  /* 0x000000ff0400728c */ /* 0x000fe4000bf45070 */
[----:B------:R-:W-:Y:S02]  /*0450*/  UISETP.NE.AND UP1, UPT, UR39, URZ, UPT ;  /* 0x000000ff2700728c */ /* 0x000fe4000bf25270 */
[----:B------:R-:W-:Y:S02]  /*0460*/  UISETP.NE.AND.EX UP2, UPT, UR5, URZ, UPT, UP2 ;  /* 0x000000ff0500728c */ /* 0x000fe4000bf45320 */
[----:B------:R-:W-:-:S09]  /*0470*/  USEL UR4, URZ, 0xffffffff, UP0 ;  /* 0xffffffffff047887 */ /* 0x000fd20008000000 */
[----:B------:R-:W-:-:S04]  /*0480*/  @!UP2 USEL UR4, URZ, 0xffffffff, UP1 ;  /* 0xffffffffff04a887 */ /* 0x000fc80008800000 */
[----:B------:R-:W-:-:S04]  /*0490*/  ULOP3.LUT UR4, UR4, 0x1, URZ, 0xc0, !UPT ;  /* 0x0000000104047892 */ /* 0x000fc8000f8ec0ff */
[----:B------:R-:W-:-:S11]  /*04a0*/  UISETP.NE.U32.AND UP2, UPT, UR4, 0x1, UPT ;  /* 0x000000010400788c */ /* 0x000fd6000bf45070 */
.L_x_8:
[----:B------:R-:W1:Y:S01]  /*04b0*/  SHFL.IDX PT, R2, R76, RZ, 0x1f ;  /* 0x00001fff4c027589 */ /* 0x000e6200000e0000 */
[----:B------:R-:W-:-:S04]  /*04c0*/  UISETP.NE.AND UP1, UPT, UR8, 0x2, UPT ;  /* 0x000000020800788c */ /* 0x000fc8000bf25270 */
[----:B------:R-:W-:Y:S01]  /*04d0*/  USEL UR6, URZ, 0x1, UP1 ;  /* 0x00000001ff067887 */ /* 0x000fe20008800000 */
[----:B-1----:R-:W-:-:S13]  /*04e0*/  ISETP.NE.AND P0, PT, R2, RZ, PT ;  /* 0x000000ff0200720c */ /* 0x002fda0003f05270 */
[----:B------:R-:W-:Y:S05]  /*04f0*/  @P0 BRA `(.L_x_9) ;  /* 0x0000000000ac0947 */ /* 0x000fea0003800000 */
[----:B------:R-:W-:Y:S01]  /*0500*/  ELECT P0, URZ, PT ;  /* 0x0000000000ff782f */ /* 0x000fe20003800000 */
[----:B------:R-:W-:-:S12]  /*0510*/  BSSY.RECONVERGENT B0, `(.L_x_9) ;  /* 0x0000029000007945 */ /* 0x000fd80003800200 */
[----:B------:R-:W-:Y:S05]  /*0520*/  @!P0 BRA `(.L_x_10) ;  /* 0x00000000009c8947 */ /* 0x000fea0003800000 */
[----:B------:R-:W1:Y:S01]  /*0530*/  S2UR UR5, SR_CgaCtaId ;  /* 0x00000000000579c3 */ /* 0x000e620000008800 */
[----:B------:R-:W-:Y:S01]  /*0540*/  UMOV UR7, 0x400 ;  /* 0x0000040000077882 */ /* 0x000fe20000000000 */
[----:B------:R-:W-:Y:S02]  /*0550*/  UMOV UR4, 0x1 ;  /* 0x0000000100047882 */ /* 0x000fe40000000000 */
[----:B------:R-:W-:-:S04]  /*0560*/  UIADD3 UR10, UPT, UPT, -UR4, 0x100000, URZ ;  /* 0x00100000040a7890 */ /* 0x000fc8000fffe1ff */
[----:B------:R-:W-:Y:S02]  /*0570*/  USHF.L.U32 UR11, UR10, 0xb, URZ ;  /* 0x0000000b0a0b7899 */ /* 0x000fe400080006ff */
[----:B------:R-:W-:Y:S02]  /*0580*/  USHF.L.U32 UR10, UR10, 0x1, URZ ;  /* 0x000000010a0a7899 */ /* 0x000fe400080006ff */
[----:B-1----:R-:W-:Y:S01]  /*0590*/  ULEA UR5, UR5, UR7, 0x18 ;  /* 0x0000000705057291 */ /* 0x002fe2000f8ec0ff */
[----:B------:R-:W1:Y:S11]  /*05a0*/  FENCE.VIEW.ASYNC.S ;  /* 0x00000000000073c6 */ /* 0x000e760000000000 */
[----:B-1----:R1:W4:Y:S01]  /*05b0*/  SYNCS.EXCH.64 URZ, [UR5], UR10 ;  /* 0x0000000a05ff75b2 */ /* 0x0023220008000100 */
[----:B------:R1:W1:Y:S01]  /*05c0*/  SYNCS.EXCH.64 URZ, [UR5+0x78], UR10 ;  /* 0x0000780a05ff75b2 */ /* 0x0002620008000100 */
        /* <DEDUP_REMOVED lines=28> */
[----:B----4-:R-:W-:Y:S01]  /*0790*/  NOP ;  /* 0x0000000000007918 */ /* 0x010fe20000000000 */
.L_x_10:
[----:B-1----:R-:W-:Y:S05]  /*07a0*/  BSYNC.RECONVERGENT B0 ;  /* 0x0000000000007941 */ /* 0x002fea0003800200 */
.L_x_9:
[----:B------:R-:W1:Y:S01]  /*07b0*/  SHFL.IDX PT, R2, R76, RZ, 0x1f ;  /* 0x00001fff4c027589 */ /* 0x000e6200000e0000 */
[----:B------:R-:W-:Y:S01]  /*07c0*/  NOP ;  /* 0x0000000000007918 */ /* 0x000fe20000000000 */
[----:B-1----:R-:W-:-:S13]  /*07d0*/  ISETP.NE.AND P0, PT, R2, 0x1, PT ;  /* 0x000000010200780c */ /* 0x002fda0003f05270 */
[----:B------:R-:W-:Y:S05]  /*07e0*/  @P0 BRA `(.L_x_11) ;  /* 0x0000000000400947 */ /* 0x000fea0003800000 */
[----:B------:R-:W1:Y:S01]  /*07f0*/  S2UR UR7, SR_CgaCtaId ;  /* 0x00000000000779c3 */ /* 0x000e620000008800 */
[----:B------:R-:W-:Y:S01]  /*0800*/  UMOV UR9, 0x400 ;  /* 0x0000040000097882 */ /* 0x000fe20000000000 */
[----:B------:R-:W-:Y:S01]  /*0810*/  UMOV UR5, 0x20 ;  /* 0x0000002000057882 */ /* 0x000fe20000000000 */
[----:B------:R-:W-:Y:S01]  /*0820*/  UMOV UR4, 0x80 ;  /* 0x0000008000047882 */ /* 0x000fe20000000000 */
[----:B------:R-:W-:-:S04]  /*0830*/  UIADD3 UR10, UPT, UPT, -UR5, 0x100000, URZ ;  /* 0x00100000050a7890 */ /* 0x000fc8000fffe1ff */
[----:B------:R-:W-:Y:S02]  /*0840*/  USHF.L.U32 UR11, UR10, 0xb, URZ ;  /* 0x0000000b0a0b7899 */ /* 0x000fe400080006ff */
[----:B------:R-:W-:Y:S02]  /*0850*/  USHF.L.U32 UR10, UR10, 0x1, URZ ;  /* 0x000000010a0a7899 */ /* 0x000fe400080006ff */
[----:B------:R-:W-:-:S04]  /*0860*/  UIADD3 UR4, UPT, UPT, -UR4, 0x100000, URZ ;  /* 0x0010000004047890 */ /* 0x000fc8000fffe1ff */
[----:B------:R-:W-:Y:S02]  /*0870*/  USHF.L.U32 UR5, UR4, 0xb, URZ ;  /* 0x0000000b04057899 */ /* 0x000fe400080006ff */
[----:B------:R-:W-:Y:S01]  /*0880*/  USHF.L.U32 UR4, UR4, 0x1, URZ ;  /* 0x0000000104047899 */ /* 0x000fe200080006ff */
[----:B------:R-:W-:Y:S01]  /*0890*/  ELECT P0, URZ, PT ;  /* 0x0000000000ff782f */ /* 0x000fe20003800000 */
[----:B-1----:R-:W-:Y:S01]  /*08a0*/  ULEA UR7, UR7, UR9, 0x18 ;  /* 0x0000000907077291 */ /* 0x002fe2000f8ec0ff */
[----:B------:R-:W1:Y:S11]  /*08b0*/  FENCE.VIEW.ASYNC.S ;  /* 0x00000000000073c6 */ /* 0x000e760000000000 */
[----:B-1----:R1:W4:Y:S01]  /*08c0*/  SYNCS.EXCH.64 URZ, [UR7+0xf0], UR10 ;  /* 0x0000f00a07ff75b2 */ /* 0x0023220008000100 */
[----:B------:R1:W1:Y:S01]  /*08d0*/  SYNCS.EXCH.64 URZ, [UR7+0xf8], UR4 ;  /* 0x0000f80407ff75b2 */ /* 0x0002620008000100 */
[----:B------:R-:W-:Y:S01]  /*08e0*/  NOP ;  /* 0x0000000000007918 */ /* 0x000fe20000000000 */
.L_x_11:
[----:B------:R-:W2:Y:S01]  /*08f0*/  SHFL.IDX PT, R2, R76, RZ, 0x1f ;  /* 0x00001fff4c027589 */ /* 0x000ea200000e0000 */
[----:B------:R-:W-:Y:S01]  /*0900*/  NOP ;  /* 0x0000000000007918 */ /* 0x000fe20000000000 */
[----:B--2---:R-:W-:-:S13]  /*0910*/  ISETP.NE.AND P0, PT, R2, 0x3, PT ;  /* 0x000000030200780c */ /* 0x004fda0003f05270 */
[----:B------:R-:W-:Y:S05]  /*0920*/  @P0 BRA `(.L_x_12) ;  /* 0x0000000000300947 */ /* 0x000fea0003800000 */
[----:B-1----:R-:W1:Y:S01]  /*0930*/  S2UR UR5, SR_CgaCtaId ;  /* 0x00000000000579c3 */ /* 0x002e620000008800 */
[----:B------:R-:W-:Y:S01]  /*0940*/  UMOV UR7, 0x400 ;  /* 0x0000040000077882 */ /* 0x000fe20000000000 */
[----:B------:R-:W-:Y:S01]  /*0950*/  UMOV UR4, 0x20 ;  /* 0x0000002000047882 */ /* 0x000fe20000000000 */
[----:B------:R-:W-:Y:S01]  /*0960*/  ELECT P0, URZ, PT ;  /* 0x0000000000ff782f */ /* 0x000fe20003800000 */
[----:B------:R-:W-:-:S04]  /*0970*/  UIADD3 UR10, UPT, UPT, -UR4, 0x100000, URZ ;  /* 0x00100000040a7890 */ /* 0x000fc8000fffe1ff */
[----:B------:R-:W-:Y:S02]  /*0980*/  USHF.L.U32 UR11, UR10, 0xb, URZ ;  /* 0x0000000b0a0b7899 */ /* 0x000fe400080006ff */
[----:B------:R-:W-:Y:S02]  /*0990*/  USHF.L.U32 UR10, UR10, 0x1, URZ ;  /* 0x000000010a0a7899 */ /* 0x000fe400080006ff */
[----:B-1----:R-:W-:Y:S01]  /*09a0*/  ULEA UR5, UR5, UR7, 0x18 ;  /* 0x0000000705057291 */ /* 0x002fe2000f8ec0ff */
[----:B------:R-:W1:Y:S11]  /*09b0*/  FENCE.VIEW.ASYNC.S ;  /* 0x00000000000073c6 */ /* 0x000e760000000000 */
[----:B-1----:R2:W1:Y:S01]  /*09c0*/  SYNCS.EXCH.64 URZ, [UR5+0x100], UR10 ;  /* 0x0001000a05ff75b2 */ /* 0x0024620008000100 */
[----:B------:R2:W1:Y:S02]  /*09d0*/  SYNCS.EXCH.64 URZ, [UR5+0x108], UR10 ;  /* 0x0001080a05ff75b2 */ /* 0x0004640008000100 */
[----:B--2---:R-:W-:Y:S01]  /*09e0*/  NOP ;  /* 0x0000000000007918 */ /* 0x004fe20000000000 */
.L_x_12:
[----:B------:R-:W2:Y:S01]  /*09f0*/  SHFL.IDX PT, R2, R76, RZ, 0x1f ;  /* 0x00001fff4c027589 */ /* 0x000ea200000e0000 */
[----:B------:R-:W-:Y:S01]  /*0a00*/  NOP ;  /* 0x0000000000007918 */ /* 0x000fe20000000000 */
[----:B--2---:R-:W-:-:S13]  /*0a10*/  ISETP.NE.AND P0, PT, R2, 0x4, PT ;  /* 0x000000040200780c */ /* 0x004fda0003f05270 */
[----:B------:R-:W-:Y:S05]  /*0a20*/  @P0 BRA `(.L_x_13) ;  /* 0x00000000004c0947 */ /* 0x000fea0003800000 */
[----:B-1----:R-:W1:Y:S01]  /*0a30*/  S2UR UR5, SR_CgaCtaId ;  /* 0x00000000000579c3 */ /* 0x002e620000008800 */
[----:B------:R-:W-:Y:S01]  /*0a40*/  UMOV UR9, 0x100 ;  /* 0x0000010000097882 */ /* 0x000fe20000000000 */
[----:B------:R-:W-:Y:S01]  /*0a50*/  UMOV UR7, 0x400 ;  /* 0x0000040000077882 */ /* 0x000fe20000000000 */
[----:B------:R-:W-:Y:S01]  /*0a60*/  USEL UR9, UR9, 0xe0, UP2 ;  /* 0x000000e009097887 */ /* 0x000fe20009000000 */
[----:B------:R-:W-:Y:S01]  /*0a70*/  UMOV UR4, 0x1 ;  /* 0x0000000100047882 */ /* 0x000fe20000000000 */
[----:B------:R-:W-:Y:S01]  /*0a80*/  ELECT P0, URZ, PT ;  /* 0x0000000000ff782f */ /* 0x000fe20003800000 */
[----:B------:R-:W-:-:S04]  /*0a90*/  UIADD3 UR10, UPT, UPT, -UR4, 0x100000, URZ ;  /* 0x00100000040a7890 */ /* 0x000fc8000fffe1ff */
[----:B------:R-:W-:Y:S02]  /*0aa0*/  USHF.L.U32 UR11, UR10, 0xb, URZ ;  /* 0x0000000b0a0b7899 */ /* 0x000fe400080006ff */
[----:B------:R-:W-:Y:S02]  /*0ab0*/  USHF.L.U32 UR10, UR10, 0x1, URZ ;  /* 0x000000010a0a7899 */ /* 0x000fe400080006ff */
[----:B------:R-:W-:-:S04]  /*0ac0*/  UIADD3 UR12, UPT, UPT, -UR9, 0x100000, URZ ;  /* 0x00100000090c7890 */ /* 0x000fc8000fffe1ff */
[----:B------:R-:W-:Y:S02]  /*0ad0*/  USHF.L.U32 UR13, UR12, 0xb, URZ ;  /* 0x0000000b0c0d7899 */ /* 0x000fe400080006ff */
[----:B------:R-:W-:Y:S02]  /*0ae0*/  USHF.L.U32 UR12, UR12, 0x1, URZ ;  /* 0x000000010c0c7899 */ /* 0x000fe400080006ff */
[----:B-1----:R-:W-:Y:S01]  /*0af0*/  ULEA UR5, UR5, UR7, 0x18 ;  /* 0x0000000705057291 */ /* 0x002fe2000f8ec0ff */
[----:B------:R-:W1:Y:S11]  /*0b00*/  FENCE.VIEW.ASYNC.S ;  /* 0x00000000000073c6 */ /* 0x000e760000000000 */
[----:B-1----:R2:W1:Y:S01]  /*0b10*/  SYNCS.EXCH.64 URZ, [UR5+0x110], UR10 ;  /* 0x0001100a05ff75b2 */ /* 0x0024620008000100 */
[----:B------:R2:W1:Y:S01]  /*0b20*/  SYNCS.EXCH.64 URZ, [UR5+0x120], UR12 ;  /* 0x0001200c05ff75b2 */ /* 0x0004620008000100 */
[----:B------:R2:W1:Y:S01]  /*0b30*/  SYNCS.EXCH.64 URZ, [UR5+0x118], UR10 ;  /* 0x0001180a05ff75b2 */ /* 0x0004620008000100 */
[----:B------:R2:W1:Y:S02]  /*0b40*/  SYNCS.EXCH.64 URZ, [UR5+0x128], UR12 ;  /* 0x0001280c05ff75b2 */ /* 0x0004640008000100 */
[----:B--2---:R-:W-:Y:S01]  /*0b50*/  NOP ;  /* 0x0000000000007918 */ /* 0x004fe20000000000 */
.L_x_13:
[----:B------:R-:W2:Y:S01]  /*0b60*/  SHFL.IDX PT, R2, R76, RZ, 0x1f ;  /* 0x00001fff4c027589 */ /* 0x000ea200000e0000 */
[----:B------:R-:W-:Y:S01]  /*0b70*/  NOP ;  /* 0x0000000000007918 */ /* 0x000fe20000000000 */
[----:B--2---:R-:W-:-:S13]  /*0b80*/  ISETP.NE.AND P0, PT, R2, 0x5, PT ;  /* 0x000000050200780c */ /* 0x004fda0003f05270 */
[----:B------:R-:W-:Y:S05]  /*0b90*/  @P0 BRA `(.L_x_14) ;  /* 0x0000000000580947 */ /* 0x000fea0003800000 */
[----:B-1----:R-:W1:Y:S01]  /*0ba0*/  S2UR UR7, SR_CgaCtaId ;  /* 0x00000000000779c3 */ /* 0x002e620000008800 */
        /* <DEDUP_REMOVED lines=12> */
[----:B-1----:R2:W1:Y:S01]  /*0c70*/  SYNCS.EXCH.64 URZ, [UR7+0x130], UR10 ;  /* 0x0001300a07ff75b2 */ /* 0x0024620008000100 */
[----:B------:R2:W1:Y:S01]  /*0c80*/  SYNCS.EXCH.64 URZ, [UR7+0x150], UR4 ;  /* 0x0001500407ff75b2 */ /* 0x0004620008000100 */
[----:B------:R2:W1:Y:S01]  /*0c90*/  SYNCS.EXCH.64 URZ, [UR7+0x138], UR10 ;  /* 0x0001380a07ff75b2 */ /* 0x0004620008000100 */
[----:B------:R2:W1:Y:S01]  /*0ca0*/  SYNCS.EXCH.64 URZ, [UR7+0x158], UR4 ;  /* 0x0001580407ff75b2 */ /* 0x0004620008000100 */
[----:B------:R2:W1:Y:S01]  /*0cb0*/  SYNCS.EXCH.64 URZ, [UR7+0x140], UR10 ;  /* 0x0001400a07ff75b2 */ /* 0x0004620008000100 */
[----:B------:R2:W1:Y:S01]  /*0cc0*/  SYNCS.EXCH.64 URZ, [UR7+0x160], UR4 ;  /* 0x0001600407ff75b2 */ /* 0x0004620008000100 */
[----:B------:R2:W1:Y:S01]  /*0cd0*/  SYNCS.EXCH.64 URZ, [UR7+0x148], UR10 ;  /* 0x0001480a07ff75b2 */ /* 0x0004620008000100 */
[----:B------:R2:W1:Y:S02]  /*0ce0*/  SYNCS.EXCH.64 URZ, [UR7+0x168], UR4 ;  /* 0x0001680407ff75b2 */ /* 0x0004640008000100 */
[----:B--2---:R-:W-:Y:S01]  /*0cf0*/  NOP ;  /* 0x0000000000007918 */ /* 0x004fe20000000000 */
.L_x_14:
        /* <DEDUP_REMOVED lines=18> */
.L_x_15:
[----:B-1----:R-:W1:Y:S01]  /*0e20*/  S2UR UR5, SR_CTAID.X ;  /* 0x00000000000579c3 */ /* 0x002e620000002500 */
[----:B------:R-:W-:-:S05]  /*0e30*/  CS2R.32 R71, SR_CgaSize ;  /* 0x0000000000477805 */ /* 0x000fca0000008a00 */
[----:B------:R-:W-:-:S05]  /*0e40*/  IMAD R71, R71, -0xa0, RZ ;  /* 0xffffff6047477824 */ /* 0x000fca00078e02ff */
[----:B------:R-:W-:-:S14]  /*0e50*/  R2UR UR9, R71 ;  /* 0x00000000470972ca */ /* 0x000fdc00000e0000 */
[----:B------:R-:W2:Y:S01]  /*0e60*/  LDCU UR9, c[0x0][UR9+0x2b0] ;  /* 0x00005600090977ac */ /* 0x000ea20008000800 */
[----:B------:R-:W-:Y:S01]  /*0e70*/  NOP ;  /* 0x0000000000007918 */ /* 0x000fe20000000000 */
[----:B------:R-:W-:-:S05]  /*0e80*/  CS2R.32 R71, SR_CgaSize ;  /* 0x0000000000477805 */ /* 0x000fca0000008a00 */
[----:B------:R-:W-:-:S05]  /*0e90*/  IMAD R71, R71, -0xa0, RZ ;  /* 0xffffff6047477824 */ /* 0x000fca00078e02ff */
[----:B------:R-:W-:-:S14]  /*0ea0*/  R2UR UR7, R71 ;  /* 0x00000000470772ca */ /* 0x000fdc00000e0000 */
[----:B------:R-:W3:Y:S01]  /*0eb0*/  LDCU UR7, c[0x0][UR7+0x2b4] ;  /* 0x00005680070777ac */ /* 0x000ee20008000800 */
[----:B------:R-:W4:Y:S08]  /*0ec0*/  S2UR UR4, SR_CTAID.Y ;  /* 0x00000000000479c3 */ /* 0x000f300000002600 */
[----:B------:R-:W3:Y:S01]  /*0ed0*/  LDC R9, c[0x0][0xb24] ;  /* 0x0002c900ff097b82 */ /* 0x000ee20000000800 */
[----:B-1----:R-:W-:-:S02]  /*0ee0*/  I2FP.F32.U32 R5, UR5 ;  /* 0x0000000500057c45 */ /* 0x002fc40008201000 */
[----:B------:R-:W-:-:S05]  /*0ef0*/  CS2R.32 R3, SR_CgaSize ;  /* 0x0000000000037805 */ /* 0x000fca0000008a00 */
[----:B------:R-:W-:-:S06]  /*0f00*/  IMAD R3, R3, -0xa0, RZ ;  /* 0xffffff6003037824 */ /* 0x000fcc00078e02ff */
[----:B------:R-:W1:Y:S01]  /*0f10*/  LDC R3, c[0x0][R3+0x2a0] ;  /* 0x0000a80003037b82 */ /* 0x000e620000000800 */
[----:B------:R-:W-:Y:S01]  /*0f20*/  MOV R71, UR5 ;  /* 0x0000000500477c02 */ /* 0x000fe20008000f00 */
[----:B--2---:R-:W-:Y:S01]  /*0f30*/  FMUL R5, R5, UR9 ;  /* 0x0000000905057c20 */ /* 0x004fe20008400000 */
[----:B----4-:R-:W-:Y:S02]  /*0f40*/  I2FP.F32.U32 R4, UR4 ;  /* 0x0000000400047c45 */ /* 0x010fe40008201000 */
[----:B------:R-:W-:-:S05]  /*0f50*/  CS2R.32 R2, SR_CgaSize ;  /* 0x0000000000027805 */ /* 0x000fca0000008a00 */
[----:B------:R-:W-:-:S06]  /*0f60*/  IMAD R2, R2, -0xa0, RZ ;  /* 0xffffff6002027824 */ /* 0x000fcc00078e02ff */
[----:B------:R-:W2:Y:S01]  /*0f70*/  LDC R2, c[0x0][R2+0x2a4] ;  /* 0x0000a90002027b82 */ /* 0x000ea20000000800 */
[----:B------:R-:W4:Y:S01]  /*0f80*/  F2I.U32.TRUNC.NTZ R68, R5 ;  /* 0x0000000500447305 */ /* 0x000f22000020f000 */
[----:B------:R-:W-:Y:S01]  /*0f90*/  MOV R69, UR4 ;  /* 0x0000000400457c02 */ /* 0x000fe20008000f00 */
[----:B---3--:R-:W-:-:S05]  /*0fa0*/  FMUL R4, R4, UR7 ;  /* 0x0000000704047c20 */ /* 0x008fca0008400000 */
[----:B------:R-:W-:Y:S01]  /*0fb0*/  BAR.SYNC.DEFER_BLOCKING 0x0 ;  /* 0x0000000000007b1d */ /* 0x000fe20000010000 */
[----:B------:R-:W-:-:S05]  /*0fc0*/  ISETP.GE.AND P0, PT, R9, 0x1, PT ;  /* 0x000000010900780c */ /* 0x000fca0003f06270 */
[----:B------:R-:W3:Y:S02]  /*0fd0*/  F2I.U32.TRUNC.NTZ R61, R4 ;  /* 0x00000004003d7305 */ /* 0x000ee4000020f000 */
[----:B------:R-:W2:Y:S01]  /*0fe0*/  S2UR UR36, SR_CTAID.Z ;  /* 0x00000000002479c3 */ /* 0x000ea20000002700 */
[----:B----4-:R-:W-:-:S05]  /*0ff0*/  IADD3 R68, PT, PT, -R68, RZ, RZ ;  /* 0x000000ff44447210 */ /* 0x010fca0007ffe1ff */
[----:B-1----:R-:W-:Y:S01]  /*1000*/  IMAD R68, R3, R68, UR5 ;  /* 0x0000000503447e24 */ /* 0x002fe2000f8e0244 */
[----:B---3--:R-:W-:-:S05]  /*1010*/  IADD3 R61, PT, PT, -R61, RZ, RZ ;  /* 0x000000ff3d3d7210 */ /* 0x008fca0007ffe1ff */
[----:B--2---:R-:W-:Y:S01]  /*1020*/  IMAD R61, R2, R61, UR4 ;  /* 0x00000004023d7e24 */ /* 0x004fe2000f8e023d */
[----:B------:R-:W-:Y:S06]  /*1030*/  @!P0 BRA `(.L_x_16) ;  /* 0x0000000000b88947 */ /* 0x000fec0003800000 */
[----:B------:R-:W1:Y:S01]  /*1040*/  LDC.64 R4, c[0x0][0xb18] ;  /* 0x0002c600ff047b82 */ /* 0x000e620000000a00 */
[----:B------:R-:W-:-:S07]  /*1050*/  ISETP.NE.AND P0, PT, R9, 0x1, PT ;  /* 0x000000010900780c */ /* 0x000fce0003f05270 */
[----:B------:R-:W2:Y:S08]  /*1060*/  LDC R10, c[0x0][0xb0c] ;  /* 0x0002c300ff0a7b82 */ /* 0x000eb00000000800 */
[----:B------:R-:W3:Y:S08]  /*1070*/  LDC R11, c[0x0][0x370] ;  /* 0x0000dc00ff0b7b82 */ /* 0x000ef00000000800 */
[----:B------:R-:W4:Y:S01]  /*1080*/  LDC R12, c[0x0][0x374] ;  /* 0x0000dd00ff0c7b82 */ /* 0x000f220000000800 */
[----:B-1----:R-:W-:-:S07]  /*1090*/  ISETP.NE.AND P1, PT, R4, 0x1, PT ;  /* 0x000000010400780c */ /* 0x002fce0003f25270 */
[----:B------:R-:W3:Y:S01]  /*10a0*/  LDC.64 R6, c[0x0][0xb10] ;  /* 0x0002c400ff067b82 */ /* 0x000ee20000000a00 */
[----:B--2---:R-:W-:-:S07]  /*10b0*/  ISETP.NE.AND P2, PT, R10, 0x1, PT ;  /* 0x000000010a00780c */ /* 0x004fce0003f45270 */
[----:B------:R-:W1:Y:S08]  /*10c0*/  LDC R8, c[0x0][0xb20] ;  /* 0x0002c800ff087b82 */ /* 0x000e700000000800 */
[----:B------:R-:W2:Y:S01]  /*10d0*/  LDC.64 R2, c[0x0][0xb28] ;  /* 0x0002ca00ff027b82 */ /* 0x000ea20000000a00 */
[----:B----4-:R-:W-:-:S04]  /*10e0*/  IMAD.HI.U32 R13, R12, R5, RZ ;  /* 0x000000050c0d7227 */ /* 0x010fc800078e00ff */
[----:B------:R-:W-:-:S04]  /*10f0*/  IMAD.HI.U32 R5, R69, R5, RZ ;  /* 0x0000000545057227 */ /* 0x000fc800078e00ff */
[----:B---3--:R-:W-:-:S04]  /*1100*/  IMAD.HI.U32 R14, R11, R6, RZ ;  /* 0x000000060b0e7227 */ /* 0x008fc800078e00ff */
[----:B------:R-:W-:Y:S01]  /*1110*/  IMAD.HI.U32 R16, R71, R6, RZ ;  /* 0x0000000647107227 */ /* 0x000fe200078e00ff */
[-C--:B------:R-:W-:Y:S02]  /*1120*/  @P2 SHF.R.U32.HI R11, RZ, R7.reuse, R14 ;  /* 0x00000007ff0b2219 */ /* 0x080fe4000001160e */
[-C--:B-1----:R-:W-:Y:S02]  /*1130*/  @P1 SHF.R.U32.HI R12, RZ, R8.reuse, R13 ;  /* 0x00000008ff0c1219 */ /* 0x082fe4000001160d */
[----:B------:R-:W-:Y:S02]  /*1140*/  SHF.R.U32.HI R8, RZ, R8, R5 ;  /* 0x00000008ff087219 */ /* 0x000fe40000011605 */
[----:B------:R-:W-:Y:S02]  /*1150*/  SHF.R.U32.HI R16, RZ, R7, R16 ;  /* 0x00000007ff107219 */ /* 0x000fe40000011610 */
[----:B------:R-:W-:Y:S01]  /*1160*/  SEL R5, R69, R8, !P1 ;  /* 0x0000000845057207 */ /* 0x000fe20004800000 */
[----:B--2---:R-:W-:Y:S01]  /*1170*/  IMAD.HI.U32 R14, R12, R2, RZ ;  /* 0x000000020c0e7227 */ /* 0x004fe200078e00ff */
[----:B------:R-:W-:-:S03]  /*1180*/  SEL R7, R71, R16, !P2 ;  /* 0x0000001047077207 */ /* 0x000fc60005000000 */
[----:B------:R-:W-:Y:S01]  /*1190*/  IMAD.HI.U32 R6, R11, R2, RZ ;  /* 0x000000020b067227 */ /* 0x000fe200078e00ff */
[----:B------:R-:W-:-:S04]  /*11a0*/  @P0 SHF.R.U32.HI R12, RZ, R3, R14 ;  /* 0x00000003ff0c0219 */ /* 0x000fc8000001160e */
[----:B------:R-:W-:Y:S01]  /*11b0*/  @P0 SHF.R.U32.HI R11, RZ, R3, R6 ;  /* 0x00000003ff0b0219 */ /* 0x000fe20000011606 */
[----:B------:R-:W-:-:S04]  /*11c0*/  IMAD R12, R12, R9, RZ ;  /* 0x000000090c0c7224 */ /* 0x000fc800078e02ff */
[----:B------:R-:W-:Y:S01]  /*11d0*/  IMAD R6, R11, R9, RZ ;  /* 0x000000090b067224 */ /* 0x000fe200078e02ff */
[----:B------:R-:W-:-:S04]  /*11e0*/  ISETP.GE.AND P1, PT, R5, R12, PT ;  /* 0x0000000c0500720c */ /* 0x000fc80003f26270 */
[----:B------:R-:W-:Y:S01]  /*11f0*/  ISETP.GE.OR P1, PT, R7, R6, P1 ;  /* 0x000000060700720c */ /* 0x000fe20000f26670 */
[----:B------:R-:W-:-:S05]  /*1200*/  IMAD.HI.U32 R6, R5, R2, RZ ;  /* 0x0000000205067227 */ /* 0x000fca00078e00ff */
[----:B------:R-:W-:-:S04]  /*1210*/  SHF.R.U32.HI R6, RZ, R3, R6 ;  /* 0x00000003ff067219 */ /* 0x000fc80000011606 */
[----:B------:R-:W-:-:S03]  /*1220*/  SEL R6, R5, R6, !P0 ;  /* 0x0000000605067207 */ /* 0x000fc60004000000 */
[----:B------:R-:W-:Y:S01]  /*1230*/  @!P1 IMAD.HI.U32 R8, R7, R2, RZ ;  /* 0x0000000207089227 */ /* 0x000fe200078e00ff */
[----:B------:R-:W-:-:S04]  /*1240*/  IADD3 R2, PT, PT, -R6, RZ, RZ ;  /* 0x000000ff06027210 */ /* 0x000fc80007ffe1ff */
[----:B------:R-:W-:Y:S01]  /*1250*/  @!P1 SHF.R.U32.HI R8, RZ, R3, R8 ;  /* 0x00000003ff089219 */ /* 0x000fe20000011608 */
[----:B------:R-:W-:-:S03]  /*1260*/  IMAD R2, R9, R2, R5 ;  /* 0x0000000209027224 */ /* 0x000fc600078e0205 */
[----:B------:R-:W-:Y:S02]  /*1270*/  @!P1 SEL R3, R7, R8, !P0 ;  /* 0x0000000807039207 */ /* 0x000fe40004000000 */
[----:B------:R-:W-:-:S03]  /*1280*/  IADD3 R8, PT, PT, -R5, RZ, RZ ;  /* 0x000000ff05087210 */ /* 0x000fc60007ffe1ff */
[--C-:B------:R-:W-:Y:S02]  /*1290*/  @!P1 IMAD.IADD R6, R6, 0x1, -R3.reuse ;  /* 0x0000000106069824 */ /* 0x100fe400078e0a03 */
[----:B------:R-:W-:Y:S01]  /*12a0*/  @!P1 IMAD R3, R2, R11, R3 ;  /* 0x0000000b02039224 */ /* 0x000fe200078e0203 */
[----:B------:R-:W-:Y:S01]  /*12b0*/  IADD3 R2, PT, PT, -R7, RZ, RZ ;  /* 0x000000ff07027210 */ /* 0x000fe20007ffe1ff */
[----:B------:R-:W-:Y:S02]  /*12c0*/  @!P1 IMAD R5, R6, R9, R7 ;  /* 0x0000000906059224 */ /* 0x000fe400078e0207 */
[----:B------:R-:W-:Y:S02]  /*12d0*/  IMAD R8, R4, R8, R69 ;  /* 0x0000000804087224 */ /* 0x000fe400078e0245 */
[----:B------:R-:W-:Y:S02]  /*12e0*/  @!P1 IMAD.MOV.U32 R7, RZ, RZ, R3 ;  /* 0x000000ffff079224 */ /* 0x000fe400078e0003 */
[----:B------:R-:W-:-:S02]  /*12f0*/  IMAD R2, R10, R2, R71 ;  /* 0x000000020a027224 */ /* 0x000fc400078e0247 */
[----:B------:R-:W-:Y:S02]  /*1300*/  IMAD R69, R5, R4, R8 ;  /* 0x0000000405457224 */ /* 0x000fe400078e0208 */
[----:B------:R-:W-:Y:S02]  /*1310*/  IMAD R71, R7, R10, R2 ;  /* 0x0000000a07477224 */ /* 0x000fe400078e0202 */
.L_x_16:
[----:B------:R-:W1:Y:S01]  /*1320*/  LDCU UR4, c[0x0][0xb30] ;  /* 0x00016600ff0477ac */ /* 0x000e620008000800 */
[----:B------:R-:W2:Y:S08]  /*1330*/  S2UR UR37, SR_CgaCtaId ;  /* 0x00000000002579c3 */ /* 0x000eb00000008800 */
[----:B------:R-:W3:Y:S01]  /*1340*/  LDC R22, c[0x0][0xb24] ;  /* 0x0002c900ff167b82 */ /* 0x000ee20000000800 */
[----:B-1----:R-:W-:-:S09]  /*1350*/  UISETP.NE.AND UP1, UPT, UR4, 0x1, UPT ;  /* 0x000000010400788c */ /* 0x002fd2000bf25270 */
[----:B--2---:R-:W-:Y:S05]  /*1360*/  BRA.U UP1, `(.L_x_17) ;  /* 0x0000000101407547 */ /* 0x004fea000b800000 */
[----:B------:R-:W1:Y:S08]  /*1370*/  LDC.64 R4, c[0x0][0xb10] ;  /* 0x0002c400ff047b82 */ /* 0x000e700000000a00 */
[----:B------:R-:W2:Y:S08]  /*1380*/  LDC.64 R2, c[0x0][0xb18] ;  /* 0x0002c600ff027b82 */ /* 0x000eb00000000a00 */
[----:B------:R-:W4:Y:S08]  /*1390*/  LDC R6, c[0x0][0xb20] ;  /* 0x0002c800ff067b82 */ /* 0x000f300000000800 */
[----:B------:R-:W3:Y:S01]  /*13a0*/  LDC R8, c[0x0][0xb0c] ;  /* 0x0002c300ff087b82 */ /* 0x000ee20000000800 */
[----:B-1----:R-:W-:-:S05]  /*13b0*/  IMAD.HI.U32 R4, R71, R4, RZ ;  /* 0x0000000447047227 */ /* 0x002fca00078e00ff */
[----:B------:R-:W-:Y:S01]  /*13c0*/  SHF.R.U32.HI R4, RZ, R5, R4 ;  /* 0x00000005ff047219 */ /* 0x000fe20000011604 */
[----:B--2---:R-:W-:Y:S01]  /*13d0*/  IMAD.HI.U32 R3, R69, R3, RZ ;  /* 0x0000000345037227 */ /* 0x004fe200078e00ff */
[----:B------:R-:W-:-:S04]  /*13e0*/  ISETP.NE.AND P0, PT, R2, 0x1, PT ;  /* 0x000000010200780c */ /* 0x000fc80003f05270 */
[----:B----4-:R-:W-:-:S04]  /*13f0*/  SHF.R.U32.HI R6, RZ, R6, R3 ;  /* 0x00000006ff067219 */ /* 0x010fc80000011603 */
[----:B------:R-:W-:Y:S02]  /*1400*/  SEL R3, R69, R6, !P0 ;  /* 0x0000000645037207 */ /* 0x000fe40004000000 */
[----:B---3--:R-:W-:-:S04]  /*1410*/  ISETP.NE.AND P1, PT, R8, 0x1, PT ;  /* 0x000000010800780c */ /* 0x008fc80003f25270 */
[----:B------:R-:W-:-:S05]  /*1420*/  SEL R4, R71, R4, !P1 ;  /* 0x0000000447047207 */ /* 0x000fca0004800000 */
[----:B------:R-:W-:Y:S02]  /*1430*/  IMAD.IADD R5, R3, 0x1, -R4 ;  /* 0x0000000103057824 */ /* 0x000fe400078e0a04 */
[----:B------:R-:W-:Y:S02]  /*1440*/  IMAD.IADD R3, R4, 0x1, -R3 ;  /* 0x0000000104037824 */ /* 0x000fe400078e0a03 */
[----:B------:R-:W-:Y:S02]  /*1450*/  IMAD R71, R5, R8, R71 ;  /* 0x0000000805477224 */ /* 0x000fe400078e0247 */
[----:B------:R-:W-:-:S07]  /*1460*/  IMAD R69, R3, R2, R69 ;  /* 0x0000000203457224 */ /* 0x000fce00078e0245 */
.L_x_17:
[----:B------:R-:W-:Y:S01]  /*1470*/  BAR.SYNC.DEFER_BLOCKING 0x0 ;  /* 0x0000000000007b1d */ /* 0x000fe20000010000 */
[----:B------:R-:W-:Y:S01]  /*1480*/  UISETP.NE.AND UP1, UPT, UR8, 0x2, UPT ;  /* 0x000000020800788c */ /* 0x000fe2000bf25270 */
[----:B------:R-:W-:Y:S02]  /*1490*/  ISETP.NE.OR P5, PT, R0, 0x2, !P5 ;  /* 0x000000020000780c */ /* 0x000fe40006fa5670 */
[----:B------:R-:W-:-:S06]  /*14a0*/  LOP3.LUT R2, R81, 0x1f, RZ, 0xc0, !PT ;  /* 0x0000001f51027812 */ /* 0x000fcc00078ec0ff */
[----:B------:R-:W-:Y:S05]  /*14b0*/  BRA.U UP1, `(.L_x_18) ;  /* 0x0000001501e87547 */ /* 0x000fea000b800000 */
[----:B------:R-:W1:Y:S01]  /*14c0*/  LDCU UR15, c[0x0][0x38c] ;  /* 0x00007180ff0f77ac */ /* 0x000e620008000800 */
[----:B------:R-:W2:Y:S01]  /*14d0*/  LDC R9, c[0x0][0x370] ;  /* 0x0000dc00ff097b82 */ /* 0x000ea20000000800 */
[----:B------:R-:W-:Y:S01]  /*14e0*/  PLOP3.LUT P1, PT, PT, PT, UP2, 0x80, 0x8 ;  /* 0x000000000008781c */ /* 0x000fe20003f2f028 */
[----:B------:R-:W-:Y:S01]  /*14f0*/  IMAD.MOV.U32 R15, RZ, RZ, 0x1 ;  /* 0x00000001ff0f7424 */ /* 0x000fe200078e00ff */
[----:B------:R-:W-:Y:S01]  /*1500*/  ISETP.EQ.OR P4, PT, R2, RZ, P5 ;  /* 0x000000ff0200720c */ /* 0x000fe20002f82670 */
[----:B------:R-:W-:Y:S01]  /*1510*/  IMAD.MOV.U32 R14, RZ, RZ, RZ ;  /* 0x000000ffff0e7224 */ /* 0x000fe200078e00ff */
[----:B------:R-:W-:Y:S02]  /*1520*/  PLOP3.LUT P1, PT, P1, PT, PT, 0x8, 0x80 ;  /* 0x000000000080781c */ /* 0x000fe40000f2e170 */
[----:B------:R-:W-:Y:S01]  /*1530*/  CS2R R12, SRZ ;  /* 0x00000000000c7805 */ /* 0x000fe2000001ff00 */
[----:B------:R-:W-:Y:S01]  /*1540*/  IMAD.MOV.U32 R10, RZ, RZ, 0x1 ;  /* 0x00000001ff0a7424 */ /* 0x000fe200078e00ff */
[----:B------:R-:W4:Y:S01]  /*1550*/  LDC R0, c[0x0][0x374] ;  /* 0x0000dd00ff007b82 */ /* 0x000f220000000800 */
[----:B------:R-:W2:Y:S01]  /*1560*/  LDCU.64 UR24, c[0x0][0x348] ;  /* 0x00006900ff1877ac */ /* 0x000ea20008000a00 */
[----:B------:R-:W-:Y:S01]  /*1570*/  UMOV UR13, URZ ;  /* 0x000000ff000d7c82 */ /* 0x000fe20008000000 */
[----:B-1----:R-:W-:-:S04]  /*1580*/  UIADD3 UR5, UPT, UPT, UR15, 0x7f, URZ ;  /* 0x0000007f0f057890 */ /* 0x002fc8000fffe0ff */
[----:B------:R-:W-:-:S04]  /*1590*/  USHF.R.S32.HI UR4, URZ, 0x1f, UR5 ;  /* 0x0000001fff047899 */ /* 0x000fc80008011405 */
[----:B------:R-:W-:-:S04]  /*15a0*/  ULEA.HI UR4, UR4, UR5, URZ, 0x7 ;  /* 0x0000000504047291 */ /* 0x000fc8000f8f38ff */
[----:B------:R-:W-:Y:S02]  /*15b0*/  USHF.R.S32.HI UR22, URZ, 0x7, UR4 ;  /* 0x00000007ff167899 */ /* 0x000fe40008011404 */
[----:B------:R-:W-:Y:S02]  /*15c0*/  UIADD3 UR4, UPT, UPT, UR15, -0x1, URZ ;  /* 0xffffffff0f047890 */ /* 0x000fe4000fffe0ff */
[----:B------:R-:W-:Y:S02]  /*15d0*/  UISETP.LT.U32.AND UP0, UPT, UR22, 0xf, UPT ;  /* 0x0000000f1600788c */ /* 0x000fe4000bf01070 */
[----:B------:R-:W-:Y:S02]  /*15e0*/  UISETP.GE.U32.AND UP1, UPT, UR4, -0xff, UPT ;  /* 0xffffff010400788c */ /* 0x000fe4000bf26070 */
[----:B------:R-:W-:Y:S02]  /*15f0*/  USEL UR21, UR22, 0xf, UP0 ;  /* 0x0000000f16157887 */ /* 0x000fe40008000000 */
[----:B------:R-:W-:-:S02]  /*1600*/  UIADD3 UR15, UPT, UPT, UR15, 0xfe, URZ ;  /* 0x000000fe0f0f7890 */ /* 0x000fc4000fffe0ff */
[----:B------:R-:W-:Y:S02]  /*1610*/  UIADD3 UR7, UPT, UPT, UR21, -0x1, URZ ;  /* 0xffffffff15077890 */ /* 0x000fe4000fffe0ff */
[----:B------:R-:W-:-:S03]  /*1620*/  UIADD3 UR14, UPT, UPT, UR22, -UR21, URZ ;  /* 0x80000015160e7290 */ /* 0x000fc6000fffe0ff */
[----:B------:R-:W-:-:S04]  /*1630*/  @UP1 UIADD3 UR7, UPT, UPT, UR21, URZ, URZ ;  /* 0x000000ff15071290 */ /* 0x000fc8000fffe0ff */
[----:B--2---:R-:W-:-:S12]  /*1640*/  UIADD3 UR7, UPT, UPT, UR7, 0x1, URZ ;  /* 0x0000000107077890 */ /* 0x004fd8000fffe0ff */
.L_x_36:
[----:B------:R-:W-:Y:S01]  /*1650*/  UISETP.NE.AND UP0, UPT, UR37, URZ, UPT ;  /* 0x000000ff2500728c */ /* 0x000fe2000bf05270 */
[----:B------:R-:W1:Y:S08]  /*1660*/  S2UR UR37, SR_CgaCtaId ;  /* 0x00000000002579c3 */ /* 0x000e700000008800 */
[----:B------:R-:W-:Y:S05]  /*1670*/  BRA.U UP0, `(.L_x_19) ;  /* 0x0000000100347547 */ /* 0x000fea000b800000 */
[----:B------:R-:W2:Y:S01]  /*1680*/  S2R R2, SR_CgaCtaId ;  /* 0x0000000000027919 */ /* 0x000ea20000008800 */
[----:B------:R-:W-:-:S04]  /*1690*/  MOV R3, 0x400 ;  /* 0x0000040000037802 */ /* 0x000fc80000000f00 */
[----:B--2---:R-:W-:Y:S02]  /*16a0*/  LEA R3, R2, R3, 0x18 ;  /* 0x0000000302037211 */ /* 0x004fe400078ec0ff */
[----:B------:R-:W-:-:S03]  /*16b0*/  SHF.L.U32 R2, R10, 0x1f, RZ ;  /* 0x0000001f0a027819 */ /* 0x000fc600000006ff */
[----:B------:R-:W-:-:S04]  /*16c0*/  IMAD R3, R12, 0x8, R3 ;  /* 0x000000080c037824 */ /* 0x000fc800078e0203 */
[----:B------:R-:W2:Y:S02]  /*16d0*/  SYNCS.PHASECHK.TRANS64.TRYWAIT P0, [R3+URZ+0x180], R2 ;  /* 0x00018002030075a7 */ /* 0x000ea400080011ff */
[----:B--2---:R-:W-:Y:S05]  /*16e0*/  @!P0 BRA `(.L_x_20) ;  /* 0x0000005000788947 */ /* 0x004fea0003800000 */
.L_x_104:
[----:B------:R-:W-:Y:S01]  /*16f0*/  VIADD R12, R12, 0x1 ;  /* 0x000000010c0c7836 */ /* 0x000fe20000000000 */
[----:B------:R2:W-:Y:S04]  /*1700*/  SYNCS.ARRIVE.TRANS64.A1T0 RZ, [R3+URZ+0x170], RZ ;  /* 0x000170ff03ff79a7 */ /* 0x0005e800081000ff */
[----:B------:R-:W-:-:S04]  /*1710*/  ISETP.NE.AND P0, PT, R12, 0x2, PT ;  /* 0x000000020c00780c */ /* 0x000fc80003f05270 */
[----:B------:R-:W-:Y:S02]  /*1720*/  SEL R12, R12, RZ, P0 ;  /* 0x000000ff0c0c7207 */ /* 0x000fe40000000000 */
[----:B--2---:R-:W-:-:S04]  /*1730*/  SEL R3, RZ, 0x1, P0 ;  /* 0x00000001ff037807 */ /* 0x004fc80000000000 */
[----:B------:R-:W-:-:S07]  /*1740*/  LOP3.LUT R10, R10, R3, RZ, 0x3c, !PT ;  /* 0x000000030a0a7212 */ /* 0x000fce00078e3cff */
.L_x_19:
[----:B------:R-:W-:Y:S01]  /*1750*/  UMOV UR4, 0x400 ;  /* 0x0000040000047882 */ /* 0x000fe20000000000 */
[----:B------:R-:W-:Y:S01]  /*1760*/  SHF.L.U32 R2, R15, 0x1f, RZ ;  /* 0x0000001f0f027819 */ /* 0x000fe200000006ff */
[----:B-1----:R-:W-:Y:S01]  /*1770*/  ULEA UR4, UR37, UR4, 0x18 ;  /* 0x0000000425047291 */ /* 0x002fe2000f8ec0ff */
[----:B------:R-:W-:Y:S01]  /*1780*/  R2UR UR35, R71 ;  /* 0x00000000472372ca */ /* 0x000fe200000e0000 */
[----:B------:R-:W-:Y:S01]  /*1790*/  UISETP.GE.U32.AND UP0, UPT, UR15, 0xff, UPT ;  /* 0x000000ff0f00788c */ /* 0x000fe2000bf06070 */
[----:B------:R-:W-:Y:S01]  /*17a0*/  R2UR UR11, R69 ;  /* 0x00000000450b72ca */ /* 0x000fe200000e0000 */
[----:B------:R-:W-:Y:S01]  /*17b0*/  ULEA UR5, UR13, UR4, 0x3 ;  /* 0x000000040d057291 */ /* 0x000fe2000f8e18ff */
[----:B------:R-:W-:-:S08]  /*17c0*/  UMOV UR23, URZ ;  /* 0x000000ff00177c82 */ /* 0x000fd00008000000 */
[----:B------:R1:W2:Y:S01]  /*17d0*/  SYNCS.PHASECHK.TRANS64.TRYWAIT P0, [UR5+0x78], R2 ;  /* 0x00007802ff0075a7 */ /* 0x0002a20008001105 */
[----:B------:R-:W-:Y:S02]  /*17e0*/  USHF.L.U32 UR35, UR35, 0x6, URZ ;  /* 0x0000000623237899 */ /* 0x000fe400080006ff */
[----:B------:R-:W-:Y:S01]  /*17f0*/  UIMAD UR11, UR11, 0x30, URZ ;  /* 0x000000300b0b78a4 */ /* 0x000fe2000f8e02ff */
[----:B------:R-:W-:Y:S11]  /*1800*/  BRA.U !UP0, `(.L_x_21) ;  /* 0x0000000108a87547 */ /* 0x000ff6000b800000 */
[----:B------:R-:W-:Y:S01]  /*1810*/  UMOV UR16, URZ ;  /* 0x000000ff00107c82 */ /* 0x000fe20008000000 */
[----:B------:R-:W-:-:S05]  /*1820*/  UMOV UR6, UR13 ;  /* 0x0000000d00067c82 */ /* 0x000fca0008000000 */
.L_x_26:
[----:B--2---:R-:W-:Y:S01]  /*1830*/  @!P5 MOV R3, 0x3800 ;  /* 0x000038000003d802 */ /* 0x004fe20000000f00 */
[----:B-1----:R-:W-:Y:S01]  /*1840*/  ULEA UR33, UR6, UR4, 0x3 ;  /* 0x0000000406217291 */ /* 0x002fe2000f8e18ff */
[----:B--2---:R-:W-:Y:S11]  /*1850*/  @P0 BRA `(.L_x_22) ;  /* 0x00000000000c0947 */ /* 0x004ff60003800000 */
[----:B------:R-:W-:Y:S04]  /*1860*/  SHF.L.U32 R5, R15, 0x1f, RZ ;  /* 0x0000001f0f057819 */ /* 0x000fe800000006ff */
[----:B------:R-:W2:Y:S02]  /*1870*/  SYNCS.PHASECHK.TRANS64.TRYWAIT P0, [UR33+0x78], R5 ;  /* 0x00007805ff0075a7 */ /* 0x000ea40008001121 */
[----:B--2---:R-:W-:Y:S05]  /*1880*/  @!P0 BRA `(.L_x_23) ;  /* 0x0000005000248947 */ /* 0x004fea0003800000 */
.L_x_22:
[----:B------:R2:W-:Y:S01]  /*1890*/  @!P5 SYNCS.ARRIVE.TRANS64 RZ, [UR33], R3 ;  /* 0x00000003ffffd9a7 */ /* 0x0005e20008000021 */
[----:B------:R-:W-:Y:S04]  /*18a0*/  BSSY.RECONVERGENT B0, `(.L_x_24) ;  /* 0x0000003000007945 */ /* 0x000fe80003800200 */
[----:B------:R-:W-:Y:S05]  /*18b0*/  @P4 BRA `(.L_x_25) ;  /* 0x0000000000044947 */ /* 0x000fea0003800000 */
[----:B------:R-:W-:Y:S05]  /*18c0*/  BPT.TRAP 0x1 ;  /* 0x000000040000795c */ /* 0x000fea0000300000 */
.L_x_25:
[----:B------:R-:W-:Y:S05]  /*18d0*/  BSYNC.RECONVERGENT B0 ;  /* 0x0000000000007941 */ /* 0x000fea0003800200 */
.L_x_24:
[----:B------:R-:W-:Y:S02]  /*18e0*/  UIADD3 UR13, UPT, UPT, UR6, 0x1, URZ ;  /* 0x00000001060d7890 */ /* 0x000fe4000fffe0ff */
[----:B------:R-:W-:Y:S02]  /*18f0*/  UIADD3 UR18, UP1, UPT, UR24, 0x80, URZ ;  /* 0x0000008018127890 */ /* 0x000fe4000ff3e0ff */
[----:B------:R-:W-:Y:S02]  /*1900*/  UISETP.NE.AND UP0, UPT, UR13, 0xf, UPT ;  /* 0x0000000f0d00788c */ /* 0x000fe4000bf05270 */
[----:B------:R-:W-:Y:S02]  /*1910*/  ULEA UR32, UR6, UR4, 0xd ;  /* 0x0000000406207291 */ /* 0x000fe4000f8e68ff */
[----:B------:R-:W-:Y:S02]  /*1920*/  USEL UR9, URZ, 0x1, UP0 ;  /* 0x00000001ff097887 */ /* 0x000fe40008000000 */
[----:B------:R-:W-:Y:S02]  /*1930*/  USEL UR13, UR13, URZ, UP0 ;  /* 0x000000ff0d0d7287 */ /* 0x000fe40008000000 */
[----:B------:R-:W-:Y:S02]  /*1940*/  USHF.L.U32 UR34, UR16, 0x7, URZ ;  /* 0x0000000710227899 */ /* 0x000fe400080006ff */
[----:B------:R-:W-:Y:S01]  /*1950*/  ULEA UR8, UR13, UR4, 0x3 ;  /* 0x000000040d087291 */ /* 0x000fe2000f8e18ff */
[----:B------:R-:W-:Y:S01]  /*1960*/  LOP3.LUT R15, R15, UR9, RZ, 0x3c, !PT ;  /* 0x000000090f0f7c12 */ /* 0x000fe2000f8e3cff */
[----:B------:R-:W-:Y:S02]  /*1970*/  UIADD3.X UR19, UPT, UPT, URZ, UR25, URZ, UP1, !UPT ;  /* 0x00000019ff137290 */ /* 0x000fe40008ffe4ff */
[----:B------:R-:W-:Y:S01]  /*1980*/  UIADD3 UR32, UPT, UPT, UR32, 0x1a80, URZ ;  /* 0x00001a8020207890 */ /* 0x000fe2000fffe0ff */
[----:B-1----:R-:W-:Y:S01]  /*1990*/  SHF.L.U32 R2, R15, 0x1f, RZ ;  /* 0x0000001f0f027819 */ /* 0x002fe200000006ff */
[----:B------:R-:W-:Y:S02]  /*19a0*/  UIMAD UR5, UR6, 0x1800, UR4 ;  /* 0x00001800060578a4 */ /* 0x000fe4000f8e0204 */
[----:B------:R-:W-:Y:S01]  /*19b0*/  UIADD3 UR26, UP0, UPT, UR24, 0x180, URZ ;  /* 0x00000180181a7890 */ /* 0x000fe2000ff1e0ff */
[----:B------:R1:W1:Y:S01]  /*19c0*/  SYNCS.PHASECHK.TRANS64.TRYWAIT P0, [UR8+0x78], R2 ;  /* 0x00007802ff0075a7 */ /* 0x0002620008001108 */
[----:B------:R-:W-:Y:S01]  /*19d0*/  UMOV UR28, 0x0 ;  /* 0x00000000001c7882 */ /* 0x000fe20000000000 */
[----:B------:R-:W-:Y:S01]  /*19e0*/  UMOV UR29, 0x10000000 ;  /* 0x10000000001d7882 */ /* 0x000fe20000000000 */
[----:B------:R-:W-:Y:S01]  /*19f0*/  UIADD3 UR8, UPT, UPT, UR5, 0x1fa80, URZ ;  /* 0x0001fa8005087890 */ /* 0x000fe2000fffe0ff */
[----:B------:R1:W-:Y:S01]  /*1a00*/  UTMALDG.3D [UR32], [UR18], desc[UR28] ;  /* 0x00001c20120075b4 */ /* 0x0003e20008011000 */
[----:B------:R-:W-:Y:S02]  /*1a10*/  UIADD3.X UR27, UPT, UPT, URZ, UR25, URZ, UP0, !UPT ;  /* 0x00000019ff1b7290 */ /* 0x000fe400087fe4ff */
[----:B------:R-:W-:Y:S01]  /*1a20*/  UIADD3 UR16, UPT, UPT, UR16, 0x1, URZ ;  /* 0x0000000110107890 */ /* 0x000fe2000fffe0ff */
[----:B------:R-:W-:Y:S01]  /*1a30*/  UMOV UR12, UR36 ;  /* 0x00000024000c7c82 */ /* 0x000fe20008000000 */
[----:B------:R-:W-:Y:S01]  /*1a40*/  UMOV UR9, UR33 ;  /* 0x0000002100097c82 */ /* 0x000fe20008000000 */
[----:B------:R-:W-:Y:S01]  /*1a50*/  UMOV UR10, UR34 ;  /* 0x00000022000a7c82 */ /* 0x000fe20008000000 */
[----:B------:R-:W-:Y:S03]  /*1a60*/  UISETP.NE.AND UP0, UPT, UR16, UR7, UPT ;  /* 0x000000071000728c */ /* 0x000fe6000bf05270 */
[----:B------:R1:W-:Y:S01]  /*1a70*/  UTMALDG.3D [UR8], [UR26], desc[UR28] ;  /* 0x00001c081a0075b4 */ /* 0x0003e20008011000 */
[----:B------:R-:W-:Y:S01]  /*1a80*/  UMOV UR23, UR7 ;  /* 0x0000000700177c82 */ /* 0x000fe20008000000 */
[----:B------:R-:W-:Y:S04]  /*1a90*/  UMOV UR6, UR13 ;  /* 0x0000000d00067c82 */ /* 0x000fe80008000000 */
[----:B------:R-:W-:Y:S05]  /*1aa0*/  BRA.U UP0, `(.L_x_26) ;  /* 0xfffffffd00607547 */ /* 0x000fea000b83ffff */
.L_x_21:
[----:B------:R-:W-:Y:S01]  /*1ab0*/  ULEA UR5, UR13, UR4, 0x3 ;  /* 0x000000040d057291 */ /* 0x000fe2000f8e18ff */
[----:B-1----:R-:W-:Y:S01]  /*1ac0*/  SHF.L.U32 R2, R15, 0x1f, RZ ;  /* 0x0000001f0f027819 */ /* 0x002fe200000006ff */
[----:B------:R-:W-:Y:S01]  /*1ad0*/  @!P1 SYNCS.ARRIVE.TRANS64.A1T0 RZ, [UR4+0x108], RZ ;  /* 0x000108ffffff99a7 */ /* 0x000fe20008100004 */
[----:B------:R-:W-:-:S06]  /*1ae0*/  UISETP.GT.AND UP0, UPT, UR22, UR21, UPT ;  /* 0x000000151600728c */ /* 0x000fcc000bf04270 */
[----:B--2---:R1:W2:Y:S03]  /*1af0*/  SYNCS.PHASECHK.TRANS64.TRYWAIT P0, [UR5+0x78], R2 ;  /* 0x00007802ff0075a7 */ /* 0x0042a60008001105 */
[----:B------:R-:W-:Y:S05]  /*1b00*/  BRA.U !UP0, `(.L_x_27) ;  /* 0x0000000108ac7547 */ /* 0x000fea000b800000 */
[----:B------:R-:W-:Y:S01]  /*1b10*/  UIADD3 UR26, UPT, UPT, UR14, UR23, URZ ;  /* 0x000000170e1a7290 */ /* 0x000fe2000fffe0ff */
[----:B------:R-:W-:-:S11]  /*1b20*/  UMOV UR6, UR13 ;  /* 0x0000000d00067c82 */ /* 0x000fd60008000000 */
.L_x_32:
[----:B--2---:R-:W-:Y:S01]  /*1b30*/  @!P5 MOV R3, 0x3800 ;  /* 0x000038000003d802 */ /* 0x004fe20000000f00 */
[----:B-1----:R-:W-:Y:S01]  /*1b40*/  ULEA UR17, UR6, UR4, 0x3 ;  /* 0x0000000406117291 */ /* 0x002fe2000f8e18ff */
[----:B--2---:R-:W-:Y:S11]  /*1b50*/  @P0 BRA `(.L_x_28) ;  /* 0x00000000000c0947 */ /* 0x004ff60003800000 */
[----:B------:R-:W-:Y:S04]  /*1b60*/  SHF.L.U32 R5, R15, 0x1f, RZ ;  /* 0x0000001f0f057819 */ /* 0x000fe800000006ff */
[----:B------:R-:W2:Y:S02]  /*1b70*/  SYNCS.PHASECHK.TRANS64.TRYWAIT P0, [UR17+0x78], R5 ;  /* 0x00007805ff0075a7 */ /* 0x000ea40008001111 */
[----:B--2---:R-:W-:Y:S05]  /*1b80*/  @!P0 BRA `(.L_x_29) ;  /* 0x0000004c007c8947 */ /* 0x004fea0003800000 */
.L_x_28:
[----:B------:R2:W-:Y:S01]  /*1b90*/  @!P5 SYNCS.ARRIVE.TRANS64 RZ, [UR17], R3 ;  /* 0x00000003ffffd9a7 */ /* 0x0005e20008000011 */
[----:B------:R-:W-:Y:S04]  /*1ba0*/  BSSY.RECONVERGENT B0, `(.L_x_30) ;  /* 0x0000003000007945 */ /* 0x000fe80003800200 */
[----:B------:R-:W-:Y:S05]  /*1bb0*/  @P4 BRA `(.L_x_31) ;  /* 0x0000000000044947 */ /* 0x000fea0003800000 */
[----:B------:R-:W-:Y:S05]  /*1bc0*/  BPT.TRAP 0x1 ;  /* 0x000000040000795c */ /* 0x000fea0000300000 */
.L_x_31:
[----:B------:R-:W-:Y:S05]  /*1bd0*/  BSYNC.RECONVERGENT B0 ;  /* 0x0000000000007941 */ /* 0x000fea0003800200 */
.L_x_30:
[----:B------:R-:W-:Y:S02]  /*1be0*/  UIADD3 UR13, UPT, UPT, UR6, 0x1, URZ ;  /* 0x00000001060d7890 */ /* 0x000fe4000fffe0ff */
[----:B------:R-:W-:Y:S02]  /*1bf0*/  ULEA UR16, UR6, UR4, 0xd ;  /* 0x0000000406107291 */ /* 0x000fe4000f8e68ff */
[----:B------:R-:W-:Y:S02]  /*1c00*/  UISETP.NE.AND UP0, UPT, UR13, 0xf, UPT ;  /* 0x0000000f0d00788c */ /* 0x000fe4000bf05270 */
[----:B------:R-:W-:Y:S02]  /*1c10*/  UIADD3 UR32, UP1, UPT, UR24, 0x80, URZ ;  /* 0x0000008018207890 */ /* 0x000fe4000ff3e0ff */
[----:B------:R-:W-:Y:S02]  /*1c20*/  USEL UR9, URZ, 0x1, UP0 ;  /* 0x00000001ff097887 */ /* 0x000fe40008000000 */
[----:B------:R-:W-:Y:S02]  /*1c30*/  USEL UR13, UR13, URZ, UP0 ;  /* 0x000000ff0d0d7287 */ /* 0x000fe40008000000 */
[----:B------:R-:W-:Y:S02]  /*1c40*/  USHF.L.U32 UR18, UR23, 0x7, URZ ;  /* 0x0000000717127899 */ /* 0x000fe400080006ff */
[----:B------:R-:W-:Y:S01]  /*1c50*/  ULEA UR8, UR13, UR4, 0x3 ;  /* 0x000000040d087291 */ /* 0x000fe2000f8e18ff */
[----:B------:R-:W-:Y:S01]  /*1c60*/  LOP3.LUT R15, R15, UR9, RZ, 0x3c, !PT ;  /* 0x000000090f0f7c12 */ /* 0x000fe2000f8e3cff */
[----:B------:R-:W-:Y:S02]  /*1c70*/  UIADD3 UR16, UPT, UPT, UR16, 0x1a80, URZ ;  /* 0x00001a8010107890 */ /* 0x000fe4000fffe0ff */
[----:B------:R-:W-:Y:S01]  /*1c80*/  UIADD3.X UR33, UPT, UPT, URZ, UR25, URZ, UP1, !UPT ;  /* 0x00000019ff217290 */ /* 0x000fe20008ffe4ff */
[----:B-1----:R-:W-:Y:S01]  /*1c90*/  SHF.L.U32 R2, R15, 0x1f, RZ ;  /* 0x0000001f0f027819 */ /* 0x002fe200000006ff */
[----:B------:R-:W-:Y:S02]  /*1ca0*/  UIMAD UR5, UR6, 0x1800, UR4 ;  /* 0x00001800060578a4 */ /* 0x000fe4000f8e0204 */
[----:B------:R-:W-:Y:S01]  /*1cb0*/  UIADD3 UR30, UP0, UPT, UR24, 0x180, URZ ;  /* 0x00000180181e7890 */ /* 0x000fe2000ff1e0ff */
[----:B------:R1:W1:Y:S01]  /*1cc0*/  SYNCS.PHASECHK.TRANS64.TRYWAIT P0, [UR8+0x78], R2 ;  /* 0x00007802ff0075a7 */ /* 0x0002620008001108 */
[----:B------:R-:W-:Y:S01]  /*1cd0*/  UIADD3 UR8, UPT, UPT, UR5, 0x1fa80, URZ ;  /* 0x0001fa8005087890 */ /* 0x000fe2000fffe0ff */
[----:B------:R-:W-:Y:S01]  /*1ce0*/  UMOV UR28, 0x0 ;  /* 0x00000000001c7882 */ /* 0x000fe20000000000 */
[----:B------:R-:W-:Y:S01]  /*1cf0*/  UMOV UR29, 0x10000000 ;  /* 0x10000000001d7882 */ /* 0x000fe20000000000 */
[----:B------:R-:W-:Y:S01]  /*1d00*/  UMOV UR19, UR35 ;  /* 0x0000002300137c82 */ /* 0x000fe20008000000 */
[----:B------:R-:W-:Y:S01]  /*1d10*/  UMOV UR20, UR36 ;  /* 0x0000002400147c82 */ /* 0x000fe20008000000 */
[----:B------:R-:W-:Y:S01]  /*1d20*/  UIADD3.X UR31, UPT, UPT, URZ, UR25, URZ, UP0, !UPT ;  /* 0x00000019ff1f7290 */ /* 0x000fe200087fe4ff */
[----:B------:R1:W-:Y:S01]  /*1d30*/  UTMALDG.3D [UR16], [UR32], desc[UR28] ;  /* 0x00001c10200075b4 */ /* 0x0003e20008011000 */
[----:B------:R-:W-:Y:S01]  /*1d40*/  UIADD3 UR23, UPT, UPT, UR23, 0x1, URZ ;  /* 0x0000000117177890 */ /* 0x000fe2000fffe0ff */
[----:B------:R-:W-:Y:S01]  /*1d50*/  UMOV UR12, UR36 ;  /* 0x00000024000c7c82 */ /* 0x000fe20008000000 */
[----:B------:R-:W-:Y:S01]  /*1d60*/  UMOV UR9, UR17 ;  /* 0x0000001100097c82 */ /* 0x000fe20008000000 */
[----:B------:R-:W-:Y:S01]  /*1d70*/  UMOV UR10, UR18 ;  /* 0x00000012000a7c82 */ /* 0x000fe20008000000 */
[----:B------:R-:W-:Y:S03]  /*1d80*/  UISETP.NE.AND UP0, UPT, UR23, UR26, UPT ;  /* 0x0000001a1700728c */ /* 0x000fe6000bf05270 */
[----:B------:R1:W-:Y:S01]  /*1d90*/  UTMALDG.3D [UR8], [UR30], desc[UR28] ;  /* 0x00001c081e0075b4 */ /* 0x0003e20008011000 */
[----:B------:R-:W-:Y:S05]  /*1da0*/  UMOV UR6, UR13 ;  /* 0x0000000d00067c82 */ /* 0x000fea0008000000 */
[----:B------:R-:W-:Y:S05]  /*1db0*/  BRA.U UP0, `(.L_x_32) ;  /* 0xfffffffd005c7547 */ /* 0x000fea000b83ffff */
.L_x_27:
[C---:B-1----:R-:W-:Y:S01]  /*1dc0*/  LEA R2, R14.reuse, UR4, 0x3 ;  /* 0x000000040e027c11 */ /* 0x042fe2000f8e18ff */
[----:B------:R-:W-:Y:S01]  /*1dd0*/  NOP ;  /* 0x0000000000007918 */ /* 0x000fe20000000000 */
[----:B--2---:R-:W-:Y:S02]  /*1de0*/  SHF.L.U32 R3, R13, 0x1f, RZ ;  /* 0x0000001f0d037819 */ /* 0x004fe400000006ff */
[----:B------:R-:W-:Y:S02]  /*1df0*/  LEA R4, R14, UR4, 0x4 ;  /* 0x000000040e047c11 */ /* 0x000fe4000f8e20ff */
[----:B------:R-:W1:Y:S02]  /*1e00*/  SYNCS.PHASECHK.TRANS64.TRYWAIT P0, [R2+URZ+0x110], R3 ;  /* 0x00011003020075a7 */ /* 0x000e6400080011ff */
[----:B-1----:R-:W-:Y:S05]  /*1e10*/  @!P0 BRA `(.L_x_33) ;  /* 0x0000004800f08947 */ /* 0x002fea0003800000 */
.L_x_107:
[----:B------:R-:W2:Y:S01]  /*1e20*/  LDS.128 R4, [R4+0x1a0] ;  /* 0x0001a00004047984 */ /* 0x000ea20000000c00 */
[----:B---3--:R-:W-:Y:S01]  /*1e30*/  ISETP.GE.AND P0, PT, R22, 0x1, PT ;  /* 0x000000011600780c */ /* 0x008fe20003f06270 */
[----:B-1----:R-:W-:Y:S01]  /*1e40*/  VIADD R2, R2, 0x120 ;  /* 0x0000012002027836 */ /* 0x002fe20000000000 */
[----:B------:R-:W-:Y:S01]  /*1e50*/  @!PT LDS RZ, [RZ] ;  /* 0x00000000fffff984 */ /* 0x000fe20000000800 */
[----:B------:R-:W-:Y:S01]  /*1e60*/  @!PT LDS RZ, [RZ] ;  /* 0x00000000fffff984 */ /* 0x000fe20000000800 */
[----:B------:R-:W-:Y:S01]  /*1e70*/  @!PT LDS RZ, [RZ] ;  /* 0x00000000fffff984 */ /* 0x000fe20000000800 */
[----:B------:R-:W-:Y:S01]  /*1e80*/  @!PT LDS RZ, [RZ] ;  /* 0x00000000fffff984 */ /* 0x000fe20000000800 */
[----:B------:R1:W-:Y:S06]  /*1e90*/  MEMBAR.ALL.CTA ;  /* 0x0000000000007992 */ /* 0x0003ec0000008000 */
[----:B-1----:R-:W1:Y:S01]  /*1ea0*/  FENCE.VIEW.ASYNC.S ;  /* 0x00000000000073c6 */ /* 0x002e620000000000 */
[----:B------:R-:W-:-:S04]  /*1eb0*/  PRMT R2, RZ, 0x654, R2 ;  /* 0x00000654ff027816 */ /* 0x000fc80000000002 */
[----:B-1----:R1:W-:Y:S01]  /*1ec0*/  SYNCS.ARRIVE.TRANS64.RED.A1T0 RZ, [R2+URZ], RZ ;  /* 0x000000ff02ff79a7 */ /* 0x0023e200081004ff */
[----:B--2---:R-:W-:-:S13]  /*1ed0*/  LOP3.LUT P2, RZ, R6, 0x1, RZ, 0xc0, !PT ;  /* 0x0000000106ff7812 */ /* 0x004fda000784c0ff */
[----:B------:R-:W-:Y:S01]  /*1ee0*/  @P2 SHF.R.U32.HI R3, RZ, 0x10, R5 ;  /* 0x00000010ff032819 */ /* 0x000fe20000011605 */
[----:B------:R-:W-:Y:S01]  /*1ef0*/  VOTEU.ANY UP0, P2 ;  /* 0x0000000000ff7886 */ /* 0x000fe20001000100 */
[----:B------:R-:W-:Y:S02]  /*1f00*/  @P2 MOV R11, R4 ;  /* 0x00000004000b2202 */ /* 0x000fe40000000f00 */
[----:B------:R-:W-:Y:S02]  /*1f10*/  @P2 R2UR.BROADCAST UR5, R3 ;  /* 0x00000000030522ca */ /* 0x000fe400008e0000 */
[----:B------:R-:W-:-:S11]  /*1f20*/  @P2 LOP3.LUT R8, R5, 0xffff, RZ, 0xc0, !PT ;  /* 0x0000ffff05082812 */ /* 0x000fd600078ec0ff */
[----:B------:R-:W-:Y:S01]  /*1f30*/  @UP0 UMOV UR36, UR5 ;  /* 0x0000000500240c82 */ /* 0x000fe20008000000 */
[----:B-1----:R-:W-:Y:S05]  /*1f40*/  @!P0 BRA `(.L_x_34) ;  /* 0x0000000000b88947 */ /* 0x002fea0003800000 */
[----:B------:R-:W4:Y:S01]  /*1f50*/  LDC.64 R4, c[0x0][0xb18] ;  /* 0x0002c600ff047b82 */ /* 0x000f220000000a00 */
[----:B------:R-:W-:-:S07]  /*1f60*/  ISETP.NE.AND P3, PT, R22, 0x1, PT ;  /* 0x000000011600780c */ /* 0x000fce0003f65270 */
[----:B------:R-:W1:Y:S08]  /*1f70*/  LDC.64 R6, c[0x0][0xb10] ;  /* 0x0002c400ff067b82 */ /* 0x000e700000000a00 */
[----:B------:R-:W2:Y:S08]  /*1f80*/  LDC R16, c[0x0][0xb20] ;  /* 0x0002c800ff107b82 */ /* 0x000eb00000000800 */
[----:B------:R-:W3:Y:S01]  /*1f90*/  LDC R18, c[0x0][0xb0c] ;  /* 0x0002c300ff127b82 */ /* 0x000ee20000000800 */
[----:B----4-:R-:W-:Y:S01]  /*1fa0*/  IMAD.HI.U32 R17, R0, R5, RZ ;  /* 0x0000000500117227 */ /* 0x010fe200078e00ff */
[----:B------:R-:W-:-:S03]  /*1fb0*/  ISETP.NE.AND P0, PT, R4, 0x1, PT ;  /* 0x000000010400780c */ /* 0x000fc60003f05270 */
[----:B------:R-:W-:-:S03]  /*1fc0*/  IMAD.HI.U32 R5, R8, R5, RZ ;  /* 0x0000000508057227 */ /* 0x000fc600078e00ff */
[----:B------:R-:W4:Y:S01]  /*1fd0*/  LDC.64 R2, c[0x0][0xb28] ;  /* 0x0002ca00ff027b82 */ /* 0x000f220000000a00 */
[----:B-1----:R-:W-:-:S04]  /*1fe0*/  IMAD.HI.U32 R20, R9, R6, RZ ;  /* 0x0000000609147227 */ /* 0x002fc800078e00ff */
[----:B------:R-:W-:Y:S01]  /*1ff0*/  IMAD.HI.U32 R24, R11, R6, RZ ;  /* 0x000000060b187227 */ /* 0x000fe200078e00ff */
[----:B------:R-:W-:Y:S02]  /*2000*/  SHF.R.U32.HI R20, RZ, R7, R20 ;  /* 0x00000007ff147219 */ /* 0x000fe40000011614 */
[-C--:B--2---:R-:W-:Y:S02]  /*2010*/  SHF.R.U32.HI R17, RZ, R16.reuse, R17 ;  /* 0x00000010ff117219 */ /* 0x084fe40000011611 */
[----:B------:R-:W-:Y:S02]  /*2020*/  SHF.R.U32.HI R5, RZ, R16, R5 ;  /* 0x00000010ff057219 */ /* 0x000fe40000011605 */
[----:B------:R-:W-:Y:S02]  /*2030*/  SEL R17, R0, R17, !P0 ;  /* 0x0000001100117207 */ /* 0x000fe40004000000 */
[----:B------:R-:W-:Y:S02]  /*2040*/  SHF.R.U32.HI R24, RZ, R7, R24 ;  /* 0x00000007ff187219 */ /* 0x000fe40000011618 */
[----:B---3--:R-:W-:-:S02]  /*2050*/  ISETP.NE.AND P1, PT, R18, 0x1, PT ;  /* 0x000000011200780c */ /* 0x008fc40003f25270 */
[----:B------:R-:W-:Y:S02]  /*2060*/  SEL R5, R8, R5, !P0 ;  /* 0x0000000508057207 */ /* 0x000fe40004000000 */
[----:B------:R-:W-:Y:S02]  /*2070*/  SEL R19, R9, R20, !P1 ;  /* 0x0000001409137207 */ /* 0x000fe40004800000 */
[----:B------:R-:W-:Y:S01]  /*2080*/  SEL R7, R11, R24, !P1 ;  /* 0x000000180b077207 */ /* 0x000fe20004800000 */
[----:B----4-:R-:W-:-:S04]  /*2090*/  IMAD.HI.U32 R20, R17, R2, RZ ;  /* 0x0000000211147227 */ /* 0x010fc800078e00ff */
[----:B------:R-:W-:Y:S01]  /*20a0*/  IMAD.HI.U32 R6, R19, R2, RZ ;  /* 0x0000000213067227 */ /* 0x000fe200078e00ff */
[----:B------:R-:W-:-:S04]  /*20b0*/  @P3 SHF.R.U32.HI R17, RZ, R3, R20 ;  /* 0x00000003ff113219 */ /* 0x000fc80000011614 */
[----:B------:R-:W-:Y:S01]  /*20c0*/  @P3 SHF.R.U32.HI R19, RZ, R3, R6 ;  /* 0x00000003ff133219 */ /* 0x000fe20000011606 */
[----:B------:R-:W-:-:S04]  /*20d0*/  IMAD R17, R22, R17, RZ ;  /* 0x0000001116117224 */ /* 0x000fc800078e02ff */
[----:B------:R-:W-:Y:S01]  /*20e0*/  IMAD R6, R22, R19, RZ ;  /* 0x0000001316067224 */ /* 0x000fe200078e02ff */
[C---:B------:R-:W-:Y:S02]  /*20f0*/  ISETP.GE.AND P0, PT, R5.reuse, R17, PT ;  /* 0x000000110500720c */ /* 0x040fe40003f06270 */
[----:B------:R-:W-:Y:S02]  /*2100*/  IADD3 R17, PT, PT, -R5, RZ, RZ ;  /* 0x000000ff05117210 */ /* 0x000fe40007ffe1ff */
[----:B------:R-:W-:Y:S01]  /*2110*/  ISETP.GE.OR P0, PT, R7, R6, P0 ;  /* 0x000000060700720c */ /* 0x000fe20000706670 */
[----:B------:R-:W-:-:S04]  /*2120*/  IMAD.HI.U32 R6, R5, R2, RZ ;  /* 0x0000000205067227 */ /* 0x000fc800078e00ff */
[----:B------:R-:W-:Y:S01]  /*2130*/  IMAD R8, R4, R17, R8 ;  /* 0x0000001104087224 */ /* 0x000fe200078e0208 */
[----:B------:R-:W-:-:S04]  /*2140*/  SHF.R.U32.HI R6, RZ, R3, R6 ;  /* 0x00000003ff067219 */ /* 0x000fc80000011606 */
[----:B------:R-:W-:-:S03]  /*2150*/  SEL R6, R5, R6, !P3 ;  /* 0x0000000605067207 */ /* 0x000fc60005800000 */
[----:B------:R-:W-:-:S04]  /*2160*/  @!P0 IMAD.HI.U32 R16, R7, R2, RZ ;  /* 0x0000000207108227 */ /* 0x000fc800078e00ff */
[----:B------:R-:W-:Y:S01]  /*2170*/  IMAD.MOV R2, RZ, RZ, -R6 ;  /* 0x000000ffff027224 */ /* 0x000fe200078e0a06 */
[----:B------:R-:W-:-:S03]  /*2180*/  @!P0 SHF.R.U32.HI R16, RZ, R3, R16 ;  /* 0x00000003ff108219 */ /* 0x000fc60000011610 */
[----:B------:R-:W-:Y:S01]  /*2190*/  IMAD R2, R22, R2, R5 ;  /* 0x0000000216027224 */ /* 0x000fe200078e0205 */
[----:B------:R-:W-:-:S05]  /*21a0*/  @!P0 SEL R3, R7, R16, !P3 ;  /* 0x0000001007038207 */ /* 0x000fca0005800000 */
[--C-:B------:R-:W-:Y:S02]  /*21b0*/  @!P0 IMAD.IADD R6, R6, 0x1, -R3.reuse ;  /* 0x0000000106068824 */ /* 0x100fe400078e0a03 */
[----:B------:R-:W-:Y:S01]  /*21c0*/  @!P0 IMAD R3, R2, R19, R3 ;  /* 0x0000001302038224 */ /* 0x000fe200078e0203 */
[----:B------:R-:W-:Y:S01]  /*21d0*/  IADD3 R2, PT, PT, -R7, RZ, RZ ;  /* 0x000000ff07027210 */ /* 0x000fe20007ffe1ff */
[----:B------:R-:W-:Y:S02]  /*21e0*/  @!P0 IMAD R5, R22, R6, R7 ;  /* 0x0000000616058224 */ /* 0x000fe400078e0207 */
[----:B------:R-:W-:Y:S02]  /*21f0*/  @!P0 IMAD.MOV.U32 R7, RZ, RZ, R3 ;  /* 0x000000ffff078224 */ /* 0x000fe400078e0003 */
[----:B------:R-:W-:Y:S02]  /*2200*/  IMAD R2, R18, R2, R11 ;  /* 0x0000000212027224 */ /* 0x000fe400078e020b */
[----:B------:R-:W-:-:S02]  /*2210*/  IMAD R8, R5, R4, R8 ;  /* 0x0000000405087224 */ /* 0x000fc400078e0208 */
[----:B------:R-:W-:Y:S02]  /*2220*/  IMAD R11, R7, R18, R2 ;  /* 0x00000012070b7224 */ /* 0x000fe400078e0202 */
.L_x_34:
[----:B------:R-:W1:Y:S02]  /*2230*/  LDCU UR5, c[0x0][0xb30] ;  /* 0x00016600ff0577ac */ /* 0x000e640008000800 */
[----:B-1----:R-:W-:-:S09]  /*2240*/  UISETP.NE.AND UP0, UPT, UR5, 0x1, UPT ;  /* 0x000000010500788c */ /* 0x002fd2000bf05270 */
[----:B------:R-:W-:Y:S05]  /*2250*/  BRA.U UP0, `(.L_x_35) ;  /* 0x0000000100407547 */ /* 0x000fea000b800000 */
[----:B------:R-:W1:Y:S08]  /*2260*/  LDC.64 R4, c[0x0][0xb10] ;  /* 0x0002c400ff047b82 */ /* 0x000e700000000a00 */
[----:B------:R-:W2:Y:S08]  /*2270*/  LDC.64 R2, c[0x0][0xb18] ;  /* 0x0002c600ff027b82 */ /* 0x000eb00000000a00 */
[----:B------:R-:W3:Y:S08]  /*2280*/  LDC R6, c[0x0][0xb20] ;  /* 0x0002c800ff067b82 */ /* 0x000ef00000000800 */
[----:B------:R-:W4:Y:S01]  /*2290*/  LDC R16, c[0x0][0xb0c] ;  /* 0x0002c300ff107b82 */ /* 0x000f220000000800 */
[----:B-1----:R-:W-:-:S05]  /*22a0*/  IMAD.HI.U32 R4, R11, R4, RZ ;  /* 0x000000040b047227 */ /* 0x002fca00078e00ff */
[----:B------:R-:W-:Y:S01]  /*22b0*/  SHF.R.U32.HI R4, RZ, R5, R4 ;  /* 0x00000005ff047219 */ /* 0x000fe20000011604 */
[----:B--2---:R-:W-:Y:S01]  /*22c0*/  IMAD.HI.U32 R3, R8, R3, RZ ;  /* 0x0000000308037227 */ /* 0x004fe200078e00ff */
[----:B------:R-:W-:-:S04]  /*22d0*/  ISETP.NE.AND P0, PT, R2, 0x1, PT ;  /* 0x000000010200780c */ /* 0x000fc80003f05270 */
[----:B---3--:R-:W-:-:S04]  /*22e0*/  SHF.R.U32.HI R3, RZ, R6, R3 ;  /* 0x00000006ff037219 */ /* 0x008fc80000011603 */
[----:B------:R-:W-:Y:S02]  /*22f0*/  SEL R3, R8, R3, !P0 ;  /* 0x0000000308037207 */ /* 0x000fe40004000000 */
[----:B----4-:R-:W-:-:S04]  /*2300*/  ISETP.NE.AND P1, PT, R16, 0x1, PT ;  /* 0x000000011000780c */ /* 0x010fc80003f25270 */
[----:B------:R-:W-:-:S05]  /*2310*/  SEL R4, R11, R4, !P1 ;  /* 0x000000040b047207 */ /* 0x000fca0004800000 */
[----:B------:R-:W-:Y:S02]  /*2320*/  IMAD.IADD R5, R3, 0x1, -R4 ;  /* 0x0000000103057824 */ /* 0x000fe400078e0a04 */
[----:B------:R-:W-:Y:S02]  /*2330*/  IMAD.IADD R3, R4, 0x1, -R3 ;  /* 0x0000000104037824 */ /* 0x000fe400078e0a03 */
[----:B------:R-:W-:Y:S02]  /*2340*/  IMAD R11, R5, R16, R11 ;  /* 0x00000010050b7224 */ /* 0x000fe400078e020b */
[----:B------:R-:W-:-:S07]  /*2350*/  IMAD R8, R3, R2, R8 ;  /* 0x0000000203087224 */ /* 0x000fce00078e0208 */
.L_x_35:
[----:B------:R-:W-:Y:S01]  /*2360*/  VIADD R14, R14, 0x1 ;  /* 0x000000010e0e7836 */ /* 0x000fe20000000000 */
[----:B------:R-:W-:Y:S01]  /*2370*/  PLOP3.LUT P1, PT, PT, PT, PT, 0x80, 0x8 ;  /* 0x000000000008781c */ /* 0x000fe20003f2f070 */
[----:B------:R-:W-:Y:S02]  /*2380*/  IMAD.IADD R71, R11, 0x1, R68 ;  /* 0x000000010b477824 */ /* 0x000fe400078e0244 */
[----:B------:R-:W-:Y:S01]  /*2390*/  IMAD.IADD R69, R8, 0x1, R61 ;  /* 0x0000000108457824 */ /* 0x000fe200078e023d */
[----:B------:R-:W-:-:S04]  /*23a0*/  ISETP.NE.AND P0, PT, R14, 0x2, PT ;  /* 0x000000020e00780c */ /* 0x000fc80003f05270 */
[----:B------:R-:W-:Y:S02]  /*23b0*/  SEL R2, RZ, 0x1, P0 ;  /* 0x00000001ff027807 */ /* 0x000fe40000000000 */
[----:B------:R-:W-:Y:S02]  /*23c0*/  SEL R14, R14, RZ, P0 ;  /* 0x000000ff0e0e7207 */ /* 0x000fe40000000000 */
[----:B------:R-:W-:Y:S01]  /*23d0*/  LOP3.LUT R13, R13, R2, RZ, 0x3c, !PT ;  /* 0x000000020d0d7212 */ /* 0x000fe200078e3cff */
[----:B------:R-:W-:Y:S06]  /*23e0*/  @P2 BRA `(.L_x_36) ;  /* 0xfffffff000982947 */ /* 0x000fec000383ffff */
[----:B------:R-:W-:Y:S01]  /*23f0*/  UIADD3 UR4, UPT, UPT, UR4, 0x78, URZ ;  /* 0x0000007804047890 */ /* 0x000fe2000fffe0ff */
[----:B------:R-:W-:-:S03]  /*2400*/  SHF.L.U32 R3, R15, 0x1f, RZ ;  /* 0x0000001f0f037819 */ /* 0x000fc600000006ff */
[----:B------:R-:W-:-:S09]  /*2410*/  ULEA UR5, UR13, UR4, 0x3 ;  /* 0x000000040d057291 */ /* 0x000fd2000f8e18ff */
[----:B------:R-:W1:Y:S02]  /*2420*/  SYNCS.PHASECHK.TRANS64.TRYWAIT P0, [UR5], R3 ;  /* 0x00000003ff0075a7 */ /* 0x000e640008001105 */
[----:B-1----:R-:W-:Y:S05]  /*2430*/  @!P0 BRA `(.L_x_37) ;  /* 0x00000044007c8947 */ /* 0x002fea0003800000 */
.L_x_109:
[----:B------:R-:W-:-:S04]  /*2440*/  UIADD3 UR6, UPT, UPT, UR13, 0x1, URZ ;  /* 0x000000010d067890 */ /* 0x000fc8000fffe0ff */
[----:B------:R-:W-:-:S04]  /*2450*/  UISETP.NE.AND UP0, UPT, UR6, 0xf, UPT ;  /* 0x0000000f0600788c */ /* 0x000fc8000bf05270 */
[----:B------:R-:W-:Y:S02]  /*2460*/  USEL UR7, URZ, 0x1, UP0 ;  /* 0x00000001ff077887 */ /* 0x000fe40008000000 */
[----:B------:R-:W-:-:S04]  /*2470*/  USEL UR6, UR6, URZ, UP0 ;  /* 0x000000ff06067287 */ /* 0x000fc80008000000 */
[----:B------:R-:W-:Y:S01]  /*2480*/  ULEA UR5, UR6, UR4, 0x3 ;  /* 0x0000000406057291 */ /* 0x000fe2000f8e18ff */
[----:B------:R-:W-:-:S04]  /*2490*/  LOP3.LUT R2, R15, UR7, RZ, 0x3c, !PT ;  /* 0x000000070f027c12 */ /* 0x000fc8000f8e3cff */
[----:B-1----:R-:W-:-:S04]  /*24a0*/  SHF.L.U32 R3, R2, 0x1f, RZ ;  /* 0x0000001f02037819 */ /* 0x002fc800000006ff */
[----:B------:R-:W1:Y:S02]  /*24b0*/  SYNCS.PHASECHK.TRANS64.TRYWAIT P0, [UR5], R3 ;  /* 0x00000003ff0075a7 */ /* 0x000e640008001105 */
[----:B-1----:R-:W-:Y:S05]  /*24c0*/  @!P0 BRA `(.L_x_38) ;  /* 0x0000004400708947 */ /* 0x002fea0003800000 */
.L_x_111:
        /* <DEDUP_REMOVED lines=9> */
.L_x_113:
        /* <DEDUP_REMOVED lines=9> */
.L_x_115:
        /* <DEDUP_REMOVED lines=9> */
.L_x_117:
        /* <DEDUP_REMOVED lines=9> */
.L_x_119:
        /* <DEDUP_REMOVED lines=9> */
.L_x_121:
        /* <DEDUP_REMOVED lines=9> */
.L_x_123:
        /* <DEDUP_REMOVED lines=9> */
.L_x_125:
        /* <DEDUP_REMOVED lines=9> */
.L_x_127:
        /* <DEDUP_REMOVED lines=9> */
.L_x_129:
        /* <DEDUP_REMOVED lines=9> */
.L_x_131:
        /* <DEDUP_REMOVED lines=9> */
.L_x_133:
        /* <DEDUP_REMOVED lines=9> */
.L_x_135:
[----:B------:R-:W-:-:S04]  /*2b90*/  UIADD3 UR6, UPT, UPT, UR6, 0x1, URZ ;  /* 0x0000000106067890 */ /* 0x000fc8000fffe0ff */
[----:B------:R-:W-:-:S04]  /*2ba0*/  UISETP.NE.AND UP0, UPT, UR6, 0xf, UPT ;  /* 0x0000000f0600788c */ /* 0x000fc8000bf05270 */
[----:B------:R-:W-:Y:S02]  /*2bb0*/  USEL UR5, URZ, 0x1, UP0 ;  /* 0x00000001ff057887 */ /* 0x000fe40008000000 */
[----:B------:R-:W-:-:S04]  /*2bc0*/  USEL UR6, UR6, URZ, UP0 ;  /* 0x000000ff06067287 */ /* 0x000fc80008000000 */
[----:B------:R-:W-:Y:S01]  /*2bd0*/  ULEA UR6, UR6, UR4, 0x3 ;  /* 0x0000000406067291 */ /* 0x000fe2000f8e18ff */
[----:B-1----:R-:W-:-:S04]  /*2be0*/  LOP3.LUT R3, R2, UR5, RZ, 0x3c, !PT ;  /* 0x0000000502037c12 */ /* 0x002fc8000f8e3cff */
[----:B------:R-:W-:Y:S01]  /*2bf0*/  SHF.L.U32 R3, R3, 0x1f, RZ ;  /* 0x0000001f03037819 */ /* 0x000fe200000006ff */
[----:B----4-:R-:W-:-:S07]  /*2c00*/  IMAD.U32 R0, RZ, RZ, UR6 ;  /* 0x00000006ff007e24 */ /* 0x010fce000f8e00ff */
.L_x_51:
[----:B-1----:R1:W2:Y:S02]  /*2c10*/  SYNCS.PHASECHK.TRANS64.TRYWAIT P0, [R0+URZ], R3 ;  /* 0x00000003000075a7 */ /* 0x0022a400080011ff */
[----:B--2---:R-:W-:Y:S05]  /*2c20*/  @!P0 NANOSLEEP.SYNCS 0x989680 ;  /* 0x009896800000895d */ /* 0x004fea0003900000 */
[----:B------:R-:W2:Y:S02]  /*2c30*/  @!P0 SYNCS.PHASECHK.TRANS64 P0, [R0+URZ], R3 ;  /* 0x00000003000085a7 */ /* 0x000ea400080010ff */
[----:B--2---:R-:W-:Y:S05]  /*2c40*/  @P0 EXIT ;  /* 0x000000000000094d */ /* 0x004fea0003800000 */
[----:B------:R-:W-:Y:S05]  /*2c50*/  BRA `(.L_x_51) ;  /* 0xfffffffc00ec7947 */ /* 0x000fea000383ffff */
.L_x_18:
[----:B------:R-:W-:-:S04]  /*2c60*/  UISETP.NE.AND UP1, UPT, UR37, URZ, UPT ;  /* 0x000000ff2500728c */ /* 0x000fc8000bf25270 */
[----:B------:R-:W-:-:S09]  /*2c70*/  UISETP.NE.OR UP1, UPT, UR8, 0x1, UP1 ;  /* 0x000000010800788c */ /* 0x000fd20008f25670 */
[----:B------:R-:W-:Y:S05]  /*2c80*/  BRA.U UP1, `(.L_x_52) ;  /* 0x0000000501487547 */ /* 0x000fea000b800000 */
[----:B------:R-:W-:Y:S01]  /*2c90*/  ISETP.NE.AND P2, PT, R2, RZ, PT ;  /* 0x000000ff0200720c */ /* 0x000fe20003f45270 */
[----:B------:R-:W-:Y:S01]  /*2ca0*/  IMAD.MOV.U32 R12, RZ, RZ, 0x1 ;  /* 0x00000001ff0c7424 */ /* 0x000fe200078e00ff */
[----:B------:R-:W-:Y:S02]  /*2cb0*/  CS2R R10, SRZ ;  /* 0x00000000000a7805 */ /* 0x000fe4000001ff00 */
[----:B------:R-:W-:Y:S01]  /*2cc0*/  CS2R R8, SRZ ;  /* 0x0000000000087805 */ /* 0x000fe2000001ff00 */
[----:B------:R-:W-:Y:S01]  /*2cd0*/  UMOV UR4, 0x400 ;  /* 0x0000040000047882 */ /* 0x000fe20000000000 */
[----:B------:R-:W-:Y:S01]  /*2ce0*/  UMOV UR6, URZ ;  /* 0x000000ff00067c82 */ /* 0x000fe20008000000 */
[----:B------:R-:W-:-:S12]  /*2cf0*/  ULEA UR37, UR37, UR4, 0x18 ;  /* 0x0000000425257291 */ /* 0x000fd8000f8ec0ff */
.L_x_56:
[----:B------:R-:W-:Y:S02]  /*2d00*/  LEA R0, R8, UR37, 0x3 ;  /* 0x0000002508007c11 */ /* 0x000fe4000f8e18ff */
[----:B------:R-:W-:-:S03]  /*2d10*/  SHF.L.U32 R5, R9, 0x1f, RZ ;  /* 0x0000001f09057819 */ /* 0x000fc600000006ff */
[----:B------:R-:W-:Y:S01]  /*2d20*/  VIADD R4, R0, 0x180 ;  /* 0x0000018000047836 */ /* 0x000fe20000000000 */
[----:B------:R-:W1:Y:S02]  /*2d30*/  SYNCS.PHASECHK.TRANS64.TRYWAIT P0, [R0+URZ+0x170], R5 ;  /* 0x00017005000075a7 */ /* 0x000e6400080011ff */
[----:B-1----:R-:W-:Y:S05]  /*2d40*/  @!P0 BRA `(.L_x_53) ;  /* 0x0000004000888947 */ /* 0x002fea0003800000 */
.L_x_136:
[----:B------:R-:W-:Y:S01]  /*2d50*/  ULEA UR5, UR6, UR37, 0x3 ;  /* 0x0000002506057291 */ /* 0x000fe2000f8e18ff */
[----:B------:R-:W-:Y:S02]  /*2d60*/  PRMT R4, RZ, 0x654, R4 ;  /* 0x00000654ff047816 */ /* 0x000fe40000000004 */
[----:B-1----:R-:W-:Y:S01]  /*2d70*/  SHF.L.U32 R5, R12, 0x1f, RZ ;  /* 0x0000001f0c057819 */ /* 0x002fe200000006ff */
[----:B------:R-:W-:Y:S01]  /*2d80*/  UIADD3 UR4, UPT, UPT, UR5, 0x110, URZ ;  /* 0x0000011005047890 */ /* 0x000fe2000fffe0ff */
[----:B------:R1:W-:Y:S05]  /*2d90*/  SYNCS.ARRIVE.TRANS64.RED.A1T0 RZ, [R4+URZ], RZ ;  /* 0x000000ff04ff79a7 */ /* 0x0003ea00081004ff */
[----:B------:R-:W-:Y:S01]  /*2da0*/  IMAD.U32 R7, RZ, RZ, UR4 ;  /* 0x00000004ff077e24 */ /* 0x000fe2000f8e00ff */
[----:B------:R-:W2:Y:S04]  /*2db0*/  SYNCS.PHASECHK.TRANS64.TRYWAIT P0, [UR5+0x120], R5 ;  /* 0x00012005ff0075a7 */ /* 0x000ea80008001105 */
[----:B------:R-:W-:Y:S01]  /*2dc0*/  PRMT R6, R2, 0x654, R7 ;  /* 0x0000065402067816 */ /* 0x000fe20000000007 */
[----:B-1----:R-:W-:Y:S01]  /*2dd0*/  @!P2 IMAD.MOV.U32 R4, RZ, RZ, 0x10 ;  /* 0x00000010ff04a424 */ /* 0x002fe200078e00ff */
[----:B--2---:R-:W-:Y:S06]  /*2de0*/  @!P0 BRA `(.L_x_54) ;  /* 0x0000004000748947 */ /* 0x004fec0003800000 */
.L_x_138:
[----:B------:R-:W-:Y:S01]  /*2df0*/  ULEA UR4, UR6, UR37, 0x4 ;  /* 0x0000002506047291 */ /* 0x000fe2000f8e20ff */
[----:B------:R-:W-:Y:S01]  /*2e00*/  SEL R3, R6, R3, !P2 ;  /* 0x0000000306037207 */ /* 0x000fe20005000000 */
[----:B------:R-:W-:Y:S01]  /*2e10*/  UIADD3 UR5, UPT, UPT, UR5, 0x110, URZ ;  /* 0x0000011005057890 */ /* 0x000fe2000fffe0ff */
[----:B-1----:R-:W-:Y:S01]  /*2e20*/  LEA R0, R11, UR37, 0x3 ;  /* 0x000000250b007c11 */ /* 0x002fe2000f8e18ff */
[----:B------:R-:W-:Y:S01]  /*2e30*/  UIADD3 UR4, UPT, UPT, UR4, 0x1a0, URZ ;  /* 0x000001a004047890 */ /* 0x000fe2000fffe0ff */
[----:B------:R-:W-:Y:S01]  /*2e40*/  SHF.L.U32 R5, R10, 0x1f, RZ ;  /* 0x0000001f0a057819 */ /* 0x000fe200000006ff */
[----:B------:R1:W-:Y:S01]  /*2e50*/  @!P2 SYNCS.ARRIVE.TRANS64.RED RZ, [R3+URZ], R4 ;  /* 0x0000000403ffa9a7 */ /* 0x0003e200080004ff */
[----:B------:R-:W-:Y:S01]  /*2e60*/  UIADD3 UR6, UPT, UPT, UR6, 0x1, URZ ;  /* 0x0000000106067890 */ /* 0x000fe2000fffe0ff */
[----:B------:R-:W-:-:S03]  /*2e70*/  VIADD R8, R8, 0x1 ;  /* 0x0000000108087836 */ /* 0x000fc60000000000 */
[----:B------:R-:W-:Y:S02]  /*2e80*/  UISETP.NE.AND UP0, UPT, UR6, 0x2, UPT ;  /* 0x000000020600788c */ /* 0x000fe4000bf05270 */
[----:B------:R-:W-:Y:S06]  /*2e90*/  UGETNEXTWORKID.BROADCAST [UR4], [UR5] ;  /* 0x00000000040073ca */ /* 0x000fec0008000100 */
[----:B------:R-:W-:Y:S01]  /*2ea0*/  USEL UR4, URZ, 0x1, UP0 ;  /* 0x00000001ff047887 */ /* 0x000fe20008000000 */
[----:B------:R-:W-:Y:S01]  /*2eb0*/  ISETP.NE.AND P0, PT, R8, 0x2, PT ;  /* 0x000000020800780c */ /* 0x000fe20003f05270 */
[----:B------:R-:W-:Y:S01]  /*2ec0*/  USEL UR6, UR6, URZ, UP0 ;  /* 0x000000ff06067287 */ /* 0x000fe20008000000 */
[----:B------:R-:W2:Y:S03]  /*2ed0*/  SYNCS.PHASECHK.TRANS64.TRYWAIT P1, [R0+URZ+0x110], R5 ;  /* 0x00011005000075a7 */ /* 0x000ea600080211ff */
[----:B------:R-:W-:Y:S01]  /*2ee0*/  LOP3.LUT R12, R12, UR4, RZ, 0x3c, !PT ;  /* 0x000000040c0c7c12 */ /* 0x000fe2000f8e3cff */
[----:B-12---:R-:W-:Y:S07]  /*2ef0*/  @!P1 BRA `(.L_x_55) ;  /* 0x0000004000489947 */ /* 0x006fee0003800000 */
.L_x_139:
[C---:B------:R-:W-:Y:S01]  /*2f00*/  LEA R4, R11.reuse, UR37, 0x4 ;  /* 0x000000250b047c11 */ /* 0x040fe2000f8e20ff */
[----:B-1----:R-:W-:Y:S01]  /*2f10*/  VIADD R0, R0, 0x120 ;  /* 0x0000012000007836 */ /* 0x002fe20000000000 */
[----:B------:R-:W-:Y:S01]  /*2f20*/  SEL R8, R8, RZ, P0 ;  /* 0x000000ff08087207 */ /* 0x000fe20000000000 */
[----:B------:R-:W-:-:S03]  /*2f30*/  VIADD R11, R11, 0x1 ;  /* 0x000000010b0b7836 */ /* 0x000fc60000000000 */
[----:B------:R-:W1:Y:S01]  /*2f40*/  LDS.128 R4, [R4+0x1a0] ;  /* 0x0001a00004047984 */ /* 0x000e620000000c00 */
[----:B------:R-:W-:Y:S02]  /*2f50*/  PRMT R0, RZ, 0x654, R0 ;  /* 0x00000654ff007816 */ /* 0x000fe40000000000 */
[C---:B------:R-:W-:Y:S01]  /*2f60*/  ISETP.NE.AND P1, PT, R11.reuse, 0x2, PT ;  /* 0x000000020b00780c */ /* 0x040fe20003f25270 */
[----:B------:R-:W-:Y:S01]  /*2f70*/  @!PT LDS RZ, [RZ] ;  /* 0x00000000fffff984 */ /* 0x000fe20000000800 */
[----:B------:R-:W-:Y:S01]  /*2f80*/  @!PT LDS RZ, [RZ] ;  /* 0x00000000fffff984 */ /* 0x000fe20000000800 */
[----:B------:R-:W-:Y:S01]  /*2f90*/  @!PT LDS RZ, [RZ] ;  /* 0x00000000fffff984 */ /* 0x000fe20000000800 */
[----:B------:R-:W-:Y:S01]  /*2fa0*/  @!PT LDS RZ, [RZ] ;  /* 0x00000000fffff984 */ /* 0x000fe20000000800 */
[----:B------:R2:W-:Y:S06]  /*2fb0*/  MEMBAR.ALL.CTA ;  /* 0x0000000000007992 */ /* 0x0005ec0000008000 */
[----:B--2---:R-:W2:Y:S01]  /*2fc0*/  FENCE.VIEW.ASYNC.S ;  /* 0x00000000000073c6 */ /* 0x004ea20000000000 */
[----:B------:R-:W-:Y:S01]  /*2fd0*/  SEL R11, R11, RZ, P1 ;  /* 0x000000ff0b0b7207 */ /* 0x000fe20000800000 */
[----:B--2---:R2:W-:Y:S01]  /*2fe0*/  SYNCS.ARRIVE.TRANS64.RED.A1T0 RZ, [R0+URZ], RZ ;  /* 0x000000ff00ff79a7 */ /* 0x0045e200081004ff */
[----:B-1----:R-:W-:-:S02]  /*2ff0*/  LOP3.LUT P3, RZ, R6, 0x1, RZ, 0xc0, !PT ;  /* 0x0000000106ff7812 */ /* 0x002fc4000786c0ff */
[----:B------:R-:W-:-:S04]  /*3000*/  SEL R5, RZ, 0x1, P1 ;  /* 0x00000001ff057807 */ /* 0x000fc80000800000 */
[----:B------:R-:W-:Y:S02]  /*3010*/  LOP3.LUT R10, R10, R5, RZ, 0x3c, !PT ;  /* 0x000000050a0a7212 */ /* 0x000fe400078e3cff */
[----:B--2---:R-:W-:-:S04]  /*3020*/  SEL R0, RZ, 0x1, P0 ;  /* 0x00000001ff007807 */ /* 0x004fc80000000000 */
[----:B------:R-:W-:Y:S01]  /*3030*/  LOP3.LUT R9, R9, R0, RZ, 0x3c, !PT ;  /* 0x0000000009097212 */ /* 0x000fe200078e3cff */
[----:B------:R-:W-:Y:S06]  /*3040*/  @P3 BRA `(.L_x_56) ;  /* 0xfffffffc002c3947 */ /* 0x000fec000383ffff */
[----:B------:R-:W-:Y:S01]  /*3050*/  ULEA UR5, UR6, UR37, 0x3 ;  /* 0x0000002506057291 */ /* 0x000fe2000f8e18ff */
[----:B------:R-:W-:-:S08]  /*3060*/  SHF.L.U32 R3, R12, 0x1f, RZ ;  /* 0x0000001f0c037819 */ /* 0x000fd000000006ff */
[----:B------:R-:W1:Y:S02]  /*3070*/  SYNCS.PHASECHK.TRANS64 P0, [UR5+0x120], R3 ;  /* 0x00012003ff0075a7 */ /* 0x000e640008001005 */
[----:B-1----:R-:W-:Y:S05]  /*3080*/  @P0 BRA `(.L_x_57) ;  /* 0x0000000000080947 */ /* 0x002fea0003800000 */
[----:B------:R-:W1:Y:S02]  /*3090*/  SYNCS.PHASECHK.TRANS64.TRYWAIT P0, [UR5+0x120], R3 ;  /* 0x00012003ff0075a7 */ /* 0x000e640008001105 */
[----:B-1----:R-:W-:Y:S05]  /*30a0*/  @!P0 BRA `(.L_x_58) ;  /* 0x0000003c00f08947 */ /* 0x002fea0003800000 */
.L_x_57:
[----:B------:R-:W-:-:S04]  /*30b0*/  UIADD3 UR4, UPT, UPT, UR6, 0x1, URZ ;  /* 0x0000000106047890 */ /* 0x000fc8000fffe0ff */
[----:B------:R-:W-:-:S04]  /*30c0*/  UISETP.NE.AND UP0, UPT, UR4, 0x2, UPT ;  /* 0x000000020400788c */ /* 0x000fc8000bf05270 */
[----:B------:R-:W-:Y:S02]  /*30d0*/  USEL UR7, URZ, 0x1, UP0 ;  /* 0x00000001ff077887 */ /* 0x000fe40008000000 */
[----:B------:R-:W-:-:S04]  /*30e0*/  USEL UR4, UR4, URZ, UP0 ;  /* 0x000000ff04047287 */ /* 0x000fc80008000000 */
[----:B------:R-:W-:Y:S01]  /*30f0*/  ULEA UR4, UR4, UR37, 0x3 ;  /* 0x0000002504047291 */ /* 0x000fe2000f8e18ff */
[----:B-1----:R-:W-:-:S04]  /*3100*/  LOP3.LUT R3, R12, UR7, RZ, 0x3c, !PT ;  /* 0x000000070c037c12 */ /* 0x002fc8000f8e3cff */
[----:B------:R-:W-:-:S04]  /*3110*/  SHF.L.U32 R0, R3, 0x1f, RZ ;  /* 0x0000001f03007819 */ /* 0x000fc800000006ff */
[----:B------:R-:W1:Y:S02]  /*3120*/  SYNCS.PHASECHK.TRANS64 P0, [UR4+0x120], R0 ;  /* 0x00012000ff0075a7 */ /* 0x000e640008001004 */
[----:B-1----:R-:W-:Y:S05]  /*3130*/  @P0 EXIT ;  /* 0x000000000000094d */ /* 0x002fea0003800000 */
[----:B------:R-:W-:Y:S02]  /*3140*/  SHF.L.U32 R3, R3, 0x1f, RZ ;  /* 0x0000001f03037819 */ /* 0x000fe400000006ff */
[----:B------:R-:W-:-:S07]  /*3150*/  MOV R0, UR4 ;  /* 0x0000000400007c02 */ /* 0x000fce0008000f00 */
.L_x_59:
[----:B-1----:R1:W2:Y:S02]  /*3160*/  SYNCS.PHASECHK.TRANS64.TRYWAIT P0, [R0+URZ+0x120], R3 ;  /* 0x00012003000075a7 */ /* 0x0022a400080011ff */
[----:B--2---:R-:W-:Y:S05]  /*3170*/  @!P0 NANOSLEEP.SYNCS 0x989680 ;  /* 0x009896800000895d */ /* 0x004fea0003900000 */
[----:B------:R-:W2:Y:S02]  /*3180*/  @!P0 SYNCS.PHASECHK.TRANS64 P0, [R0+URZ+0x120], R3 ;  /* 0x00012003000085a7 */ /* 0x000ea400080010ff */
[----:B--2---:R-:W-:Y:S05]  /*3190*/  @P0 EXIT ;  /* 0x000000000000094d */ /* 0x004fea0003800000 */
[----:B------:R-:W-:Y:S05]  /*31a0*/  BRA `(.L_x_59) ;  /* 0xfffffffc00ec7947 */ /* 0x000fea000383ffff */
.L_x_52:
[----:B------:R-:W-:-:S09]  /*31b0*/  UISETP.NE.AND UP1, UPT, UR8, URZ, UPT ;  /* 0x000000ff0800728c */ /* 0x000fd2000bf25270 */
[----:B------:R-:W-:Y:S05]  /*31c0*/  BRA.U UP1, `(.L_x_60) ;  /* 0x0000000d01c87547 */ /* 0x000fea000b800000 */
[----:B------:R-:W-:Y:S01]  /*31d0*/  UMOV UR4, 0x40 ;  /* 0x0000004000047882 */ /* 0x000fe20000000000 */
[----:B------:R-:W-:Y:S01]  /*31e0*/  NOP ;  /* 0x0000000000007918 */ /* 0x000fe20000000000 */
[----:B------:R-:W-:Y:S01]  /*31f0*/  ULEA UR4, UR37, UR4, 0x18 ;  /* 0x0000000425047291 */ /* 0x000fe2000f8ec0ff */
[----:B------:R-:W-:Y:S02]  /*3200*/  UMOV UR5, 0x400 ;  /* 0x0000040000057882 */ /* 0x000fe40000000000 */
[----:B------:R-:W-:-:S06]  /*3210*/  ULEA UR37, UR37, UR5, 0x18 ;  /* 0x0000000525257291 */ /* 0x000fcc000f8ec0ff */
[----:B------:R-:W1:Y:S02]  /*3220*/  LDS.U8 R0, [UR4+0x1c] ;  /* 0x00001c04ff007984 */ /* 0x000e640008000000 */
[----:B-1----:R-:W-:-:S13]  /*3230*/  ISETP.NE.AND P0, PT, R0, RZ, PT ;  /* 0x000000ff0000720c */ /* 0x002fda0003f05270 */
[----:B------:R-:W-:Y:S05]  /*3240*/  @P0 BRA `(.L_x_61) ;  /* 0x0000000000580947 */ /* 0x000fea0003800000 */
[----:B------:R-:W-:-:S13]  /*3250*/  ELECT P0, URZ, PT ;  /* 0x0000000000ff782f */ /* 0x000fda0003800000 */
[----:B------:R-:W-:Y:S05]  /*3260*/  @!P0 BRA `(.L_x_62) ;  /* 0x0000000000608947 */ /* 0x000fea0003800000 */
[----:B------:R-:W-:Y:S01]  /*3270*/  UMOV UR5, 0x10 ;  /* 0x0000001000057882 */ /* 0x000fe20000000000 */
[----:B------:R-:W-:Y:S01]  /*3280*/  HFMA2 R0, -RZ, RZ, 0, 5.9604644775390625e-08 ;  /* 0x00000001ff007431 */ /* 0x000fe200000001ff */
[----:B------:R-:W-:-:S03]  /*3290*/  MOV R2, 0xffff ;  /* 0x0000ffff00027802 */ /* 0x000fc60000000f00 */
[----:B------:R-:W-:Y:S04]  /*32a0*/  DEPBAR.LE SB1, 0x36 ;  /* 0x00009d800000791a */ /* 0x000fe80000000000 */
[----:B------:R-:W1:Y:S02]  /*32b0*/  UTCATOMSWS.FIND_AND_SET.ALIGN UP0, UR5, UR5 ;  /* 0x00000005000575e3 */ /* 0x000e640008000800 */
[----:B-1----:R-:W-:Y:S01]  /*32c0*/  MOV R3, UR5 ;  /* 0x0000000500037c02 */ /* 0x002fe20008000f00 */
[----:B------:R-:W-:Y:S06]  /*32d0*/  BRA.U UP0, `(.L_x_63) ;  /* 0x0000000100187547 */ /* 0x000fec000b800000 */
.L_x_64:
[----:B------:R-:W-:Y:S05]  /*32e0*/  NANOSLEEP 0x64 ;  /* 0x000000640000795d */ /* 0x000fea0003800000 */
[----:B------:R-:W-:-:S05]  /*32f0*/  UMOV UR5, 0x10 ;  /* 0x0000001000057882 */ /* 0x000fca0000000000 */
[----:B------:R-:W-:Y:S04]  /*3300*/  DEPBAR.LE SB1, 0x36 ;  /* 0x00009d800000791a */ /* 0x000fe80000000000 */
[----:B------:R-:W1:Y:S02]  /*3310*/  UTCATOMSWS.FIND_AND_SET.ALIGN UP0, UR5, UR5 ;  /* 0x00000005000575e3 */ /* 0x000e640008000800 */
[----:B-1----:R-:W-:Y:S01]  /*3320*/  MOV R3, UR5 ;  /* 0x0000000500037c02 */ /* 0x002fe20008000f00 */
[----:B------:R-:W-:Y:S05]  /*3330*/  BRA.U !UP0, `(.L_x_64) ;  /* 0xfffffffd08e87547 */ /* 0x000fea000b83ffff */
.L_x_63:
[-C--:B------:R-:W-:Y:S02]  /*3340*/  SHF.L.U32 R2, R2, R3.reuse, RZ ;  /* 0x0000000302027219 */ /* 0x080fe400000006ff */
[----:B------:R-:W-:Y:S01]  /*3350*/  SHF.L.U32 R0, R0, R3, RZ ;  /* 0x0000000300007219 */ /* 0x000fe200000006ff */
[----:B------:R-:W-:Y:S02]  /*3360*/  IMAD.SHL.U32 R3, R3, 0x20, RZ ;  /* 0x0000002003037824 */ /* 0x000fe400078e00ff */
[----:B------:R1:W-:Y:S04]  /*3370*/  ATOMS.OR RZ, [UR4+0x14], R2 ;  /* 0x00001402ffff798c */ /* 0x0003e8000b000004 */
[----:B------:R1:W-:Y:S04]  /*3380*/  ATOMS.OR RZ, [UR4+0x18], R0 ;  /* 0x00001800ffff798c */ /* 0x0003e8000b000004 */
[----:B------:R1:W-:Y:S01]  /*3390*/  STS [UR37+0x1c0], R3 ;  /* 0x0001c003ff007988 */ /* 0x0003e20008000825 */
[----:B------:R-:W-:Y:S05]  /*33a0*/  BRA `(.L_x_62) ;  /* 0x0000000000107947 */ /* 0x000fea0003800000 */
.L_x_61:
[----:B------:R-:W-:Y:S02]  /*33b0*/  MOV R0, 0xffffffff ;  /* 0xffffffff00007802 */ /* 0x000fe40000000f00 */
[----:B------:R-:W-:-:S03]  /*33c0*/  MOV R2, 0x33f0 ;  /* 0x000033f000027802 */ /* 0x000fc60000000f00 */
[----:B------:R1:W-:Y:S04]  /*33d0*/  STS [UR37+0x1c0], R0 ;  /* 0x0001c000ff007988 */ /* 0x0003e80008000825 */
[----:B-1-3-5:R-:W-:Y:S05]  /*33e0*/  CALL.REL.NOINC `($__internal_1_$__cuda_sm10x_tcgen05_guardrail_trap_phase_invalid_during_alloc) ;  /* 0x0000004000707944 */ /* 0x02afea0003c00000 */
.L_x_62:
[----:B------:R-:W-:Y:S05]  /*33f0*/  WARPSYNC.ALL ;  /* 0x0000000000007948 */ /* 0x000fea0003800000 */
[----:B------:R-:W2:Y:S01]  /*3400*/  S2UR UR9, SR_CgaCtaId ;  /* 0x00000000000979c3 */ /* 0x000ea20000008800 */
[----:B------:R-:W-:Y:S01]  /*3410*/  UMOV UR4, 0x400 ;  /* 0x0000040000047882 */ /* 0x000fe20000000000 */
[----:B------:R-:W-:-:S06]  /*3420*/  NOP ;  /* 0x0000000000007918 */ /* 0x000fcc0000000000 */
[----:B------:R-:W-:Y:S06]  /*3430*/  BAR.ARV 0x6, 0xa0 ;  /* 0x0182800000007b1d */ /* 0x000fec0000002000 */
[----:B------:R-:W4:Y:S01]  /*3440*/  LDCU UR5, c[0x0][0x38c] ;  /* 0x00007180ff0577ac */ /* 0x000f220008000800 */
[----:B------:R-:W-:Y:S01]  /*3450*/  IMAD.MOV.U32 R11, RZ, RZ, 0x1 ;  /* 0x00000001ff0b7424 */ /* 0x000fe200078e00ff */
[----:B------:R-:W-:Y:S01]  /*3460*/  CS2R R8, SRZ ;  /* 0x0000000000087805 */ /* 0x000fe2000001ff00 */
[----:B------:R-:W-:Y:S01]  /*3470*/  IMAD.MOV.U32 R10, RZ, RZ, RZ ;  /* 0x000000ffff0a7224 */ /* 0x000fe200078e00ff */
[----:B------:R-:W-:Y:S01]  /*3480*/  UMOV UR12, URZ ;  /* 0x000000ff000c7c82 */ /* 0x000fe20008000000 */
[----:B------:R-:W-:Y:S01]  /*3490*/  UMOV UR11, URZ ;  /* 0x000000ff000b7c82 */ /* 0x000fe20008000000 */
[----:B------:R-:W-:Y:S01]  /*34a0*/  UMOV UR22, 0x0 ;  /* 0x0000000000167882 */ /* 0x000fe20000000000 */
[----:B------:R-:W-:Y:S01]  /*34b0*/  UMOV UR23, 0x40c04a0 ;  /* 0x040c04a000177882 */ /* 0x000fe20000000000 */
[----:B------:R-:W-:Y:S01]  /*34c0*/  UMOV UR20, 0x0 ;  /* 0x0000000000147882 */ /* 0x000fe20000000000 */
[----:B------:R-:W-:Y:S01]  /*34d0*/  UMOV UR21, 0x40c04a0 ;  /* 0x040c04a000157882 */ /* 0x000fe20000000000 */
[----:B--2---:R-:W-:Y:S01]  /*34e0*/  ULEA UR9, UR9, UR4, 0x18 ;  /* 0x0000000409097291 */ /* 0x004fe2000f8ec0ff */
[----:B------:R-:W2:Y:S03]  /*34f0*/  LDCU UR4, c[0x0][0x38c] ;  /* 0x00007180ff0477ac */ /* 0x000ea60008000800 */
[----:B------:R-:W-:-:S02]  /*3500*/  UIADD3 UR10, UPT, UPT, UR9, 0x1a80, URZ ;  /* 0x00001a80090a7890 */ /* 0x000fc4000fffe0ff */
[----:B----4-:R-:W-:-:S03]  /*3510*/  UISETP.GE.AND UP3, UPT, UR5, 0x1, UPT ;  /* 0x000000010500788c */ /* 0x010fc6000bf66270 */
[----:B-1----:R-:W1:Y:S01]  /*3520*/  LDS R0, [UR9+0x1c0] ;  /* 0x0001c009ff007984 */ /* 0x002e620008000800 */
[----:B------:R-:W-:Y:S01]  /*3530*/  USHF.R.U32.HI UR10, URZ, 0x4, UR10 ;  /* 0x00000004ff0a7899 */ /* 0x000fe2000801160a */
[----:B------:R-:W-:Y:S01]  /*3540*/  UMOV UR26, 0x0 ;  /* 0x00000000001a7882 */ /* 0x000fe20000000000 */
[----:B------:R-:W-:Y:S02]  /*3550*/  UMOV UR27, 0x40c04a0 ;  /* 0x040c04a0001b7882 */ /* 0x000fe40000000000 */
[----:B------:R-:W-:Y:S01]  /*3560*/  ULOP3.LUT UR10, UR10, 0x3fff, URZ, 0xc0, !UPT ;  /* 0x00003fff0a0a7892 */ /* 0x000fe2000f8ec0ff */
[----:B------:R-:W-:Y:S01]  /*3570*/  UMOV UR24, 0x0 ;  /* 0x0000000000187882 */ /* 0x000fe20000000000 */
[----:B------:R-:W-:Y:S02]  /*3580*/  UMOV UR25, 0x40c04a0 ;  /* 0x040c04a000197882 */ /* 0x000fe40000000000 */
[----:B------:R-:W-:Y:S02]  /*3590*/  ULOP3.LUT UR10, UR10, 0x10000, URZ, 0xfc, !UPT ;  /* 0x000100000a0a7892 */ /* 0x000fe4000f8efcff */
[----:B--2---:R-:W-:-:S04]  /*35a0*/  UIADD3 UR4, UPT, UPT, UR4, 0x7f, URZ ;  /* 0x0000007f04047890 */ /* 0x004fc8000fffe0ff */
[----:B------:R-:W-:-:S04]  /*35b0*/  USHF.R.S32.HI UR8, URZ, 0x1f, UR4 ;  /* 0x0000001fff087899 */ /* 0x000fc80008011404 */
[----:B------:R-:W-:Y:S02]  /*35c0*/  ULEA.HI UR8, UR8, UR4, URZ, 0x7 ;  /* 0x0000000408087291 */ /* 0x000fe4000f8f38ff */
[----:B------:R-:W-:Y:S02]  /*35d0*/  UIADD3 UR4, UPT, UPT, UR9, 0x1fa80, URZ ;  /* 0x0001fa8009047890 */ /* 0x000fe4000fffe0ff */
[----:B------:R-:W-:Y:S02]  /*35e0*/  USHF.R.S32.HI UR8, URZ, 0x7, UR8 ;  /* 0x00000007ff087899 */ /* 0x000fe40008011408 */
[----:B------:R-:W-:Y:S02]  /*35f0*/  USHF.R.U32.HI UR4, URZ, 0x4, UR4 ;  /* 0x00000004ff047899 */ /* 0x000fe40008011604 */
[----:B------:R-:W-:Y:S02]  /*3600*/  UISETP.LT.AND UP0, UPT, UR8, 0x1, UPT ;  /* 0x000000010800788c */ /* 0x000fe4000bf01270 */
[----:B------:R-:W-:-:S02]  /*3610*/  ULOP3.LUT UR4, UR4, 0x3fff, URZ, 0xc0, !UPT ;  /* 0x00003fff04047892 */ /* 0x000fc4000f8ec0ff */
[----:B------:R-:W-:Y:S02]  /*3620*/  USEL UR16, UR8, 0x1, !UP0 ;  /* 0x0000000108107887 */ /* 0x000fe4000c000000 */
[----:B------:R-:W-:Y:S02]  /*3630*/  ULOP3.LUT UR4, UR4, 0x10000, URZ, 0xfc, !UPT ;  /* 0x0001000004047892 */ /* 0x000fe4000f8efcff */
[----:B------:R-:W-:Y:S01]  /*3640*/  UIADD3 UR16, UPT, UPT, -UR16, URZ, URZ ;  /* 0x000000ff10107290 */ /* 0x000fe2000fffe1ff */
[----:B-1----:R-:W-:-:S15]  /*3650*/  R2UR UR13, R0 ;  /* 0x00000000000d72ca */ /* 0x002fde00000e0000 */
.L_x_71:
[----:B------:R-:W-:Y:S02]  /*3660*/  LEA R0, R10, UR9, 0x3 ;  /* 0x000000090a007c11 */ /* 0x000fe4000f8e18ff */
[----:B------:R-:W-:Y:S02]  /*3670*/  SHF.L.U32 R5, R9, 0x1f, RZ ;  /* 0x0000001f09057819 */ /* 0x000fe400000006ff */
[----:B------:R-:W-:Y:S01]  /*3680*/  PLOP3.LUT P0, PT, PT, PT, UP3, 0x80, 0x8 ;  /* 0x000000000008781c */ /* 0x000fe20003f0f038 */
[----:B------:R-:W-:Y:S01]  /*3690*/  VIADD R3, R0, 0x120 ;  /* 0x0000012000037836 */ /* 0x000fe20000000000 */
[----:B-1----:R-:W1:Y:S02]  /*36a0*/  SYNCS.PHASECHK.TRANS64.TRYWAIT P1, [R0+URZ+0x110], R5 ;  /* 0x00011005000075a7 */ /* 0x002e6400080211ff */
[----:B-1--4-:R-:W-:Y:S09]  /*36b0*/  @!P1 BRA `(.L_x_65) ;  /* 0x0000003800849947 */ /* 0x012ff20003800000 */
.L_x_141:
[----:B------:R-:W-:Y:S01]  /*36c0*/  LEA R4, R10, UR9, 0x4 ;  /* 0x000000090a047c11 */ /* 0x000fe2000f8e20ff */
[----:B------:R-:W-:Y:S01]  /*36d0*/  @UP3 ULEA UR5, UR11, UR9, 0x3 ;  /* 0x000000090b053291 */ /* 0x000fe2000f8e18ff */
[----:B------:R-:W-:Y:S01]  /*36e0*/  PLOP3.LUT P2, PT, PT, PT, PT, 0x80, 0x8 ;  /* 0x000000000008781c */ /* 0x000fe20003f4f070 */
[----:B------:R-:W-:Y:S01]  /*36f0*/  ULEA UR14, UR12, UR9, 0x3 ;  /* 0x000000090c0e7291 */ /* 0x000fe2000f8e18ff */
[----:B------:R-:W-:Y:S01]  /*3700*/  PRMT R3, RZ, 0x654, R3 ;  /* 0x00000654ff037816 */ /* 0x000fe20000000003 */
[----:B------:R-:W-:Y:S01]  /*3710*/  ULEA.HI UR15, UR12, UR12, URZ, 0x1 ;  /* 0x0000000c0c0f7291 */ /* 0x000fe2000f8f08ff */
[----:B-1----:R-:W1:Y:S01]  /*3720*/  LDS.128 R4, [R4+0x1a0] ;  /* 0x0001a00004047984 */ /* 0x002e620000000c00 */
[----:B------:R-:W-:Y:S02]  /*3730*/  @P0 SHF.L.U32 R2, R8, 0x1f, RZ ;  /* 0x0000001f08020819 */ /* 0x000fe400000006ff */
[----:B------:R-:W-:Y:S01]  /*3740*/  SHF.L.U32 R0, R11, 0x1f, RZ ;  /* 0x0000001f0b007819 */ /* 0x000fe200000006ff */
[----:B------:R-:W-:Y:S01]  /*3750*/  @!PT LDS RZ, [RZ] ;  /* 0x00000000fffff984 */ /* 0x000fe20000000800 */
[----:B------:R-:W-:Y:S01]  /*3760*/  @!PT LDS RZ, [RZ] ;  /* 0x00000000fffff984 */ /* 0x000fe20000000800 */
[----:B------:R-:W-:Y:S01]  /*3770*/  @!PT LDS RZ, [RZ] ;  /* 0x00000000fffff984 */ /* 0x000fe20000000800 */
[----:B------:R-:W-:Y:S01]  /*3780*/  @!PT LDS RZ, [RZ] ;  /* 0x00000000fffff984 */ /* 0x000fe20000000800 */
[----:B------:R2:W-:Y:S06]  /*3790*/  MEMBAR.ALL.CTA ;  /* 0x0000000000007992 */ /* 0x0005ec0000008000 */
[----:B--2---:R-:W2:Y:S02]  /*37a0*/  FENCE.VIEW.ASYNC.S ;  /* 0x00000000000073c6 */ /* 0x004ea40000000000 */
[----:B--2---:R2:W-:Y:S01]  /*37b0*/  SYNCS.ARRIVE.TRANS64.RED.A1T0 RZ, [R3+URZ], RZ ;  /* 0x000000ff03ff79a7 */ /* 0x0045e200081004ff */
[----:B------:R2:W4:Y:S01]  /*37c0*/  @P0 SYNCS.PHASECHK.TRANS64.TRYWAIT P2, [UR5], R2 ;  /* 0x00000002ff0005a7 */ /* 0x0005220008041105 */
[----:B------:R-:W-:-:S02]  /*37d0*/  ULOP3.LUT UR5, UR15, 0xffe, URZ, 0xc0, !UPT ;  /* 0x00000ffe0f057892 */ /* 0x000fc4000f8ec0ff */
[----:B------:R-:W-:Y:S01]  /*37e0*/  USHF.R.U32.HI UR15, URZ, 0x1, UR15 ;  /* 0x00000001ff0f7899 */ /* 0x000fe2000801160f */
[----:B-1----:R-:W-:Y:S01]  /*37f0*/  LOP3.LUT P1, RZ, R6, 0x1, RZ, 0xc0, !PT ;  /* 0x0000000106ff7812 */ /* 0x002fe2000782c0ff */
[----:B------:R-:W-:Y:S02]  /*3800*/  UIADD3 UR5, UPT, UPT, -UR5, UR12, URZ ;  /* 0x0000000c05057290 */ /* 0x000fe4000fffe1ff */
[----:B------:R-:W-:-:S04]  /*3810*/  UIMAD UR15, UR15, 0x30, UR13 ;  /* 0x000000300f0f78a4 */ /* 0x000fc8000f8e020d */
[----:B------:R-:W-:Y:S01]  /*3820*/  ULEA UR15, UR5, UR15, 0x14 ;  /* 0x0000000f050f7291 */ /* 0x000fe2000f8ea0ff */
[----:B------:R-:W1:Y:S02]  /*3830*/  SYNCS.PHASECHK.TRANS64.TRYWAIT P0, [UR14+0x150], R0 ;  /* 0x00015000ff0075a7 */ /* 0x000e64000800110e */
[----:B-12-4-:R-:W-:Y:S09]  /*3840*/  @!P0 BRA `(.L_x_66) ;  /* 0x0000003800348947 */ /* 0x016ff20003800000 */
.L_x_143:
[----:B------:R-:W-:Y:S01]  /*3850*/  IADD3 R10, PT, PT, R10, 0x1, RZ ;  /* 0x000000010a0a7810 */ /* 0x000fe20007ffe0ff */
[----:B------:R-:W-:Y:S06]  /*3860*/  BRA.U !UP3, `(.L_x_67) ;  /* 0x000000010bc07547 */ /* 0x000fec000b800000 */
[----:B------:R-:W-:Y:S01]  /*3870*/  UPLOP3.LUT UP4, UPT, UPT, UPT, UPT, 0x40, 0x4 ;  /* 0x000000000004789c */ /* 0x000fe20003f8e870 */
[----:B------:R-:W-:Y:S01]  /*3880*/  UMOV UR18, UR16 ;  /* 0x0000001000127c82 */ /* 0x000fe20008000000 */
[----:B------:R-:W-:Y:S01]  /*3890*/  UMOV UR17, UR8 ;  /* 0x0000000800117c82 */ /* 0x000fe20008000000 */
[----:B------:R-:W-:-:S08]  /*38a0*/  UMOV UR5, UR11 ;  /* 0x0000000b00057c82 */ /* 0x000fd00008000000 */
.L_x_70:
[----:B------:R-:W-:Y:S02]  /*38b0*/  UIADD3 UR18, UPT, UPT, UR18, 0x1, URZ ;  /* 0x0000000112127890 */ /* 0x000fe4000fffe0ff */
[----:B--2---:R-:W-:Y:S02]  /*38c0*/  ULEA UR7, UR5, UR9, 0x3 ;  /* 0x0000000905077291 */ /* 0x004fe4000f8e18ff */
[----:B------:R-:W-:Y:S01]  /*38d0*/  UISETP.NE.AND UP0, UPT, UR18, URZ, UPT ;  /* 0x000000ff1200728c */ /* 0x000fe2000bf05270 */
[----:B----4-:R-:W-:Y:S10]  /*38e0*/  @P2 BRA `(.L_x_68) ;  /* 0x00000000000c2947 */ /* 0x010ff40003800000 */
[----:B-1----:R-:W-:Y:S04]  /*38f0*/  SHF.L.U32 R3, R8, 0x1f, RZ ;  /* 0x0000001f08037819 */ /* 0x002fe800000006ff */
[----:B------:R-:W1:Y:S02]  /*3900*/  SYNCS.PHASECHK.TRANS64.TRYWAIT P0, [UR7], R3 ;  /* 0x00000003ff0075a7 */ /* 0x000e640008001107 */
[----:B-1----:R-:W-:Y:S05]  /*3910*/  @!P0 BRA `(.L_x_69) ;  /* 0x0000003800188947 */ /* 0x002fea0003800000 */
.L_x_68:
[----:B------:R-:W-:Y:S01]  /*3920*/  UISETP.NE.AND UP1, UPT, UR17, 0x1, UPT ;  /* 0x000000011100788c */ /* 0x000fe2000bf25270 */
[----:B------:R-:W-:Y:S01]  /*3930*/  PLOP3.LUT P2, PT, PT, PT, PT, 0x80, 0x8 ;  /* 0x000000000008781c */ /* 0x000fe20003f4f070 */
[----:B------:R-:W-:Y:S02]  /*3940*/  UIADD3 UR11, UPT, UPT, UR5, 0x1, URZ ;  /* 0x00000001050b7890 */ /* 0x000fe4000fffe0ff */
[----:B------:R-:W-:Y:S02]  /*3950*/  UIMAD UR6, UR5, 0x180, UR4 ;  /* 0x00000180050678a4 */ /* 0x000fe4000f8e0204 */
[----:B------:R-:W-:Y:S01]  /*3960*/  UISETP.NE.AND UP2, UPT, UR11, 0xf, UPT ;  /* 0x0000000f0b00788c */ /* 0x000fe2000bf45270 */
[----:B------:R-:W-:Y:S01]  /*3970*/  PLOP3.LUT P0, PT, PT, PT, UP1, 0x80, 0x8 ;  /* 0x000000000008781c */ /* 0x000fe20003f0f018 */
[----:B------:R-:W-:Y:S02]  /*3980*/  UIADD3 UR40, UPT, UPT, UR6, 0x2, URZ ;  /* 0x0000000206287890 */ /* 0x000fe4000fffe0ff */
[----:B------:R-:W-:Y:S02]  /*3990*/  USEL UR28, URZ, 0x1, UP2 ;  /* 0x00000001ff1c7887 */ /* 0x000fe40009000000 */
[----:B------:R-:W-:Y:S02]  /*39a0*/  USEL UR11, UR11, URZ, UP2 ;  /* 0x000000ff0b0b7287 */ /* 0x000fe40009000000 */
[----:B------:R-:W-:Y:S02]  /*39b0*/  UIADD3 UR36, UPT, UPT, UR6, 0x4, URZ ;  /* 0x0000000406247890 */ /* 0x000fe4000fffe0ff */
[----:B------:R-:W-:Y:S01]  /*39c0*/  @UP1 ULEA UR19, UR11, UR9, 0x3 ;  /* 0x000000090b131291 */ /* 0x000fe2000f8e18ff */
[----:B------:R-:W-:Y:S01]  /*39d0*/  LOP3.LUT R8, R8, UR28, RZ, 0x3c, !PT ;  /* 0x0000001c08087c12 */ /* 0x000fe2000f8e3cff */
[----:B------:R-:W-:Y:S02]  /*39e0*/  ULEA UR28, UR5, UR10, 0x9 ;  /* 0x0000000a051c7291 */ /* 0x000fe4000f8e48ff */
[----:B------:R-:W-:Y:S01]  /*39f0*/  UIADD3 UR32, UPT, UPT, UR6, 0x6, URZ ;  /* 0x0000000606207890 */ /* 0x000fe2000fffe0ff */
[----:B-1----:R-:W-:Y:S01]  /*3a00*/  @P0 SHF.L.U32 R0, R8, 0x1f, RZ ;  /* 0x0000001f08000819 */ /* 0x002fe200000006ff */
[----:B------:R-:W-:Y:S02]  /*3a10*/  UIADD3 UR38, UPT, UPT, UR28, 0x2, URZ ;  /* 0x000000021c267890 */ /* 0x000fe4000fffe0ff */
[----:B------:R-:W-:Y:S01]  /*3a20*/  UIADD3 UR34, UPT, UPT, UR28, 0x4, URZ ;  /* 0x000000041c227890 */ /* 0x000fe2000fffe0ff */
[----:B------:R2:W4:Y:S01]  /*3a30*/  @P0 SYNCS.PHASECHK.TRANS64.TRYWAIT P2, [UR19], R0 ;  /* 0x00000000ff0005a7 */ /* 0x0005220008041113 */
[----:B------:R-:W-:Y:S02]  /*3a40*/  UIADD3 UR30, UPT, UPT, UR28, 0x6, URZ ;  /* 0x000000061c1e7890 */ /* 0x000fe4000fffe0ff */
[----:B------:R-:W-:Y:S02]  /*3a50*/  UIADD3 UR19, UPT, UPT, UR7, 0x78, URZ ;  /* 0x0000007807137890 */ /* 0x000fe4000fffe0ff */
[----:B------:R-:W-:Y:S01]  /*3a60*/  UIADD3 UR17, UPT, UPT, UR17, -0x1, URZ ;  /* 0xffffffff11117890 */ /* 0x000fe2000fffe0ff */
[----:B------:R-:W-:Y:S01]  /*3a70*/  UMOV UR7, 0x40004040 ;  /* 0x4000404000077882 */ /* 0x000fe20000000000 */
[----:B------:R-:W-:Y:S01]  /*3a80*/  UMOV UR29, 0x40004040 ;  /* 0x40004040001d7882 */ /* 0x000fe20000000000 */
[----:B------:R-:W-:Y:S01]  /*3a90*/  UMOV UR41, 0x40004040 ;  /* 0x4000404000297882 */ /* 0x000fe20000000000 */
[----:B------:R2:W-:Y:S01]  /*3aa0*/  UTCIMMA gdesc[UR28], gdesc[UR6], tmem[UR15], tmem[UR22], idesc[UR23], UP4 ;  /* 0x00ff16061c0075ea */ /* 0x0005e2000a00010f */
[----:B------:R-:W-:Y:S01]  /*3ab0*/  UPLOP3.LUT UP4, UPT, UPT, UPT, UPT, 0x80, 0x8 ;  /* 0x000000000008789c */ /* 0x000fe20003f8f070 */
[----:B------:R-:W-:Y:S01]  /*3ac0*/  UMOV UR39, 0x40004040 ;  /* 0x4000404000277882 */ /* 0x000fe20000000000 */
[----:B------:R-:W-:Y:S01]  /*3ad0*/  UMOV UR37, 0x40004040 ;  /* 0x4000404000257882 */ /* 0x000fe20000000000 */
[----:B------:R2:W-:Y:S01]  /*3ae0*/  UTCIMMA gdesc[UR38], gdesc[UR40], tmem[UR15], tmem[UR20], idesc[UR21], UPT ;  /* 0x00ff1428260075ea */ /* 0x0005e2000b80010f */
[----:B------:R-:W-:Y:S01]  /*3af0*/  UMOV UR35, 0x40004040 ;  /* 0x4000404000237882 */ /* 0x000fe20000000000 */
[----:B------:R-:W-:Y:S01]  /*3b00*/  UMOV UR33, 0x40004040 ;  /* 0x4000404000217882 */ /* 0x000fe20000000000 */
[----:B------:R-:W-:Y:S01]  /*3b10*/  UMOV UR31, 0x40004040 ;  /* 0x40004040001f7882 */ /* 0x000fe20000000000 */
[----:B------:R2:W-:Y:S01]  /*3b20*/  UTCIMMA gdesc[UR34], gdesc[UR36], tmem[UR15], tmem[UR26], idesc[UR27], UPT ;  /* 0x00ff1a24220075ea */ /* 0x0005e2000b80010f */
[----:B------:R2:W-:Y:S01]  /*3b30*/  UTCIMMA gdesc[UR30], gdesc[UR32], tmem[UR15], tmem[UR24], idesc[UR25], UPT ;  /* 0x00ff18201e0075ea */ /* 0x0005e2000b80010f */
[----:B------:R2:W-:Y:S01]  /*3b40*/  UTCBAR [UR19], URZ ;  /* 0x000000ff130073e9 */ /* 0x0005e200080000ff */
[----:B------:R-:W-:Y:S01]  /*3b50*/  UMOV UR5, UR11 ;  /* 0x0000000b00057c82 */ /* 0x000fe20008000000 */
[----:B------:R-:W-:Y:S05]  /*3b60*/  BRA.U UP0, `(.L_x_70) ;  /* 0xfffffffd00507547 */ /* 0x000fea000b83ffff */
.L_x_67:
[----:B------:R-:W-:Y:S01]  /*3b70*/  UIADD3 UR12, UPT, UPT, UR12, 0x1, URZ ;  /* 0x000000010c0c7890 */ /* 0x000fe2000fffe0ff */
[C---:B------:R-:W-:Y:S01]  /*3b80*/  ISETP.NE.AND P0, PT, R10.reuse, 0x2, PT ;  /* 0x000000020a00780c */ /* 0x040fe20003f05270 */
[----:B------:R-:W-:Y:S02]  /*3b90*/  UIADD3 UR14, UPT, UPT, UR14, 0x130, URZ ;  /* 0x000001300e0e7890 */ /* 0x000fe4000fffe0ff */
[----:B------:R-:W-:Y:S01]  /*3ba0*/  UISETP.NE.AND UP0, UPT, UR12, 0x4, UPT ;  /* 0x000000040c00788c */ /* 0x000fe2000bf05270 */
[----:B-12---:R-:W-:Y:S02]  /*3bb0*/  SEL R0, RZ, 0x1, P0 ;  /* 0x00000001ff007807 */ /* 0x006fe40000000000 */
[----:B------:R-:W-:Y:S01]  /*3bc0*/  SEL R10, R10, RZ, P0 ;  /* 0x000000ff0a0a7207 */ /* 0x000fe20000000000 */
[----:B------:R-:W-:Y:S01]  /*3bd0*/  USEL UR5, URZ, 0x1, UP0 ;  /* 0x00000001ff057887 */ /* 0x000fe20008000000 */
[----:B------:R-:W-:Y:S01]  /*3be0*/  LOP3.LUT R9, R9, R0, RZ, 0x3c, !PT ;  /* 0x0000000009097212 */ /* 0x000fe200078e3cff */
[----:B------:R-:W-:Y:S01]  /*3bf0*/  USEL UR12, UR12, URZ, UP0 ;  /* 0x000000ff0c0c7287 */ /* 0x000fe20008000000 */
[----:B------:R1:W-:Y:S03]  /*3c00*/  UTCBAR [UR14], URZ ;  /* 0x000000ff0e0073e9 */ /* 0x0003e600080000ff */
[----:B------:R-:W-:Y:S01]  /*3c10*/  LOP3.LUT R11, R11, UR5, RZ, 0x3c, !PT ;  /* 0x000000050b0b7c12 */ /* 0x000fe2000f8e3cff */
[----:B------:R-:W-:Y:S07]  /*3c20*/  @P1 BRA `(.L_x_71) ;  /* 0xfffffff8008c1947 */ /* 0x000fee000383ffff */
[----:B------:R-:W2:Y:S01]  /*3c30*/  S2UR UR4, SR_CgaCtaId ;  /* 0x00000000000479c3 */ /* 0x000ea20000008800 */
[----:B------:R-:W-:Y:S01]  /*3c40*/  ELECT P0, URZ, PT ;  /* 0x0000000000ff782f */ /* 0x000fe20003800000 */
[----:B------:R-:W-:Y:S01]  /*3c50*/  IMAD.MOV.U32 R0, RZ, RZ, 0x1 ;  /* 0x00000001ff007424 */ /* 0x000fe200078e00ff */
[----:B------:R-:W-:Y:S01]  /*3c60*/  UIADD3 UR9, UPT, UPT, UR9, 0x150, URZ ;  /* 0x0000015009097890 */ /* 0x000fe2000fffe0ff */
[----:B------:R-:W-:Y:S01]  /*3c70*/  SHF.L.U32 R3, R11, 0x1f, RZ ;  /* 0x0000001f0b037819 */ /* 0x000fe200000006ff */
[----:B------:R-:W-:-:S03]  /*3c80*/  UMOV UR5, 0x40 ;  /* 0x0000004000057882 */ /* 0x000fc60000000000 */
[----:B------:R-:W-:Y:S01]  /*3c90*/  UVIRTCOUNT.DEALLOC.SMPOOL 0x80 ;  /* 0x000000800000784c */ /* 0x000fe20000000000 */
[----:B--2---:R-:W-:Y:S02]  /*3ca0*/  ULEA UR4, UR4, UR5, 0x18 ;  /* 0x0000000504047291 */ /* 0x004fe4000f8ec0ff */
[----:B------:R-:W-:-:S07]  /*3cb0*/  ULEA UR5, UR12, UR9, 0x3 ;  /* 0x000000090c057291 */ /* 0x000fce000f8e18ff */
[----:B------:R2:W-:Y:S02]  /*3cc0*/  @P0 STS.U8 [UR4+0x1c], R0 ;  /* 0x00001c00ff000988 */ /* 0x0005e40008000004 */
[----:B------:R-:W3:Y:S02]  /*3cd0*/  SYNCS.PHASECHK.TRANS64.TRYWAIT P0, [UR5], R3 ;  /* 0x00000003ff0075a7 */ /* 0x000ee40008001105 */
[----:B--23--:R-:W-:Y:S05]  /*3ce0*/  @!P0 BRA `(.L_x_72) ;  /* 0x00000034003c8947 */ /* 0x00cfea0003800000 */
.L_x_146:
[----:B------:R-:W-:-:S04]  /*3cf0*/  UIADD3 UR6, UPT, UPT, UR12, 0x1, URZ ;  /* 0x000000010c067890 */ /* 0x000fc8000fffe0ff */
[----:B------:R-:W-:-:S04]  /*3d00*/  UISETP.NE.AND UP0, UPT, UR6, 0x4, UPT ;  /* 0x000000040600788c */ /* 0x000fc8000bf05270 */
[----:B------:R-:W-:Y:S02]  /*3d10*/  USEL UR7, URZ, 0x1, UP0 ;  /* 0x00000001ff077887 */ /* 0x000fe40008000000 */
[----:B------:R-:W-:-:S04]  /*3d20*/  USEL UR6, UR6, URZ, UP0 ;  /* 0x000000ff06067287 */ /* 0x000fc80008000000 */
[----:B------:R-:W-:Y:S01]  /*3d30*/  ULEA UR5, UR6, UR9, 0x3 ;  /* 0x0000000906057291 */ /* 0x000fe2000f8e18ff */
[----:B------:R-:W-:-:S04]  /*3d40*/  LOP3.LUT R2, R11, UR7, RZ, 0x3c, !PT ;  /* 0x000000070b027c12 */ /* 0x000fc8000f8e3cff */
[----:B--2---:R-:W-:-:S04]  /*3d50*/  SHF.L.U32 R3, R2, 0x1f, RZ ;  /* 0x0000001f02037819 */ /* 0x004fc800000006ff */
[----:B------:R-:W2:Y:S02]  /*3d60*/  SYNCS.PHASECHK.TRANS64.TRYWAIT P0, [UR5], R3 ;  /* 0x00000003ff0075a7 */ /* 0x000ea40008001105 */
[----:B--2---:R-:W-:Y:S05]  /*3d70*/  @!P0 BRA `(.L_x_73) ;  /* 0x0000003400308947 */ /* 0x004fea0003800000 */
.L_x_148:
        /* <DEDUP_REMOVED lines=9> */
.L_x_150:
[----:B------:R-:W-:-:S04]  /*3e10*/  UIADD3 UR6, UPT, UPT, UR6, 0x1, URZ ;  /* 0x0000000106067890 */ /* 0x000fc8000fffe0ff */
[----:B------:R-:W-:-:S04]  /*3e20*/  UISETP.NE.AND UP0, UPT, UR6, 0x4, UPT ;  /* 0x000000040600788c */ /* 0x000fc8000bf05270 */
[----:B------:R-:W-:Y:S02]  /*3e30*/  USEL UR5, URZ, 0x1, UP0 ;  /* 0x00000001ff057887 */ /* 0x000fe40008000000 */
[----:B------:R-:W-:-:S04]  /*3e40*/  USEL UR6, UR6, URZ, UP0 ;  /* 0x000000ff06067287 */ /* 0x000fc80008000000 */
[----:B------:R-:W-:Y:S01]  /*3e50*/  ULEA UR6, UR6, UR9, 0x3 ;  /* 0x0000000906067291 */ /* 0x000fe2000f8e18ff */
[----:B--2---:R-:W-:-:S04]  /*3e60*/  LOP3.LUT R3, R2, UR5, RZ, 0x3c, !PT ;  /* 0x0000000502037c12 */ /* 0x004fc8000f8e3cff */
[----:B------:R-:W-:-:S04]  /*3e70*/  SHF.L.U32 R3, R3, 0x1f, RZ ;  /* 0x0000001f03037819 */ /* 0x000fc800000006ff */
[----:B------:R-:W2:Y:S02]  /*3e80*/  SYNCS.PHASECHK.TRANS64.TRYWAIT P0, [UR6], R3 ;  /* 0x00000003ff0075a7 */ /* 0x000ea40008001106 */
[----:B--2---:R-:W-:Y:S05]  /*3e90*/  @!P0 BRA `(.L_x_75) ;  /* 0x0000003400188947 */ /* 0x004fea0003800000 */
.L_x_152:
[----:B------:R-:W-:Y:S01]  /*3ea0*/  NOP ;  /* 0x0000000000007918 */ /* 0x000fe20000000000 */
[----:B--2---:R-:W2:Y:S01]  /*3eb0*/  LDS R0, [UR4+0x14] ;  /* 0x00001404ff007984 */ /* 0x004ea20008000800 */
[----:B------:R-:W-:Y:S01]  /*3ec0*/  ULOP3.LUT UR6, UR13, 0xffff, URZ, 0xc0, !UPT ;  /* 0x0000ffff0d067892 */ /* 0x000fe2000f8ec0ff */
[----:B------:R-:W-:Y:S01]  /*3ed0*/  UMOV UR8, 0xffff ;  /* 0x0000ffff00087882 */ /* 0x000fe20000000000 */
[----:B------:R-:W-:Y:S02]  /*3ee0*/  UMOV UR5, 0x1 ;  /* 0x0000000100057882 */ /* 0x000fe40000000000 */
[----:B------:R-:W-:-:S04]  /*3ef0*/  USHF.R.U32.HI UR6, URZ, 0x5, UR6 ;  /* 0x00000005ff067899 */ /* 0x000fc80008011606 */
[----:B------:R-:W-:Y:S02]  /*3f00*/  USHF.L.U32 UR8, UR8, UR6, URZ ;  /* 0x0000000608087299 */ /* 0x000fe400080006ff */
[----:B------:R-:W-:-:S04]  /*3f10*/  USHF.L.U32 UR5, UR5, UR6, URZ ;  /* 0x0000000605057299 */ /* 0x000fc800080006ff */
[----:B--2---:R-:W-:-:S04]  /*3f20*/  LOP3.LUT R0, R0, UR8, RZ, 0xc0, !PT ;  /* 0x0000000800007c12 */ /* 0x004fc8000f8ec0ff */
[----:B------:R-:W-:-:S13]  /*3f30*/  ISETP.NE.AND P0, PT, R0, UR8, PT ;  /* 0x0000000800007c0c */ /* 0x000fda000bf05270 */
[----:B------:R-:W-:Y:S05]  /*3f40*/  @P0 BRA `(.L_x_76) ;  /* 0x0000000000580947 */ /* 0x000fea0003800000 */
[----:B------:R-:W2:Y:S02]  /*3f50*/  LDS R0, [UR4+0x18] ;  /* 0x00001804ff007984 */ /* 0x000ea40008000800 */
[----:B--2---:R-:W-:-:S04]  /*3f60*/  LOP3.LUT R0, R0, UR5, RZ, 0xc0, !PT ;  /* 0x0000000500007c12 */ /* 0x004fc8000f8ec0ff */
[----:B------:R-:W-:-:S13]  /*3f70*/  ISETP.NE.AND P0, PT, R0, UR5, PT ;  /* 0x0000000500007c0c */ /* 0x000fda000bf05270 */
[----:B------:R-:W-:Y:S05]  /*3f80*/  @P0 BRA `(.L_x_77) ;  /* 0x00000000003c0947 */ /* 0x000fea0003800000 */
[----:B------:R-:W2:Y:S01]  /*3f90*/  S2R R2, SR_LANEID ;  /* 0x0000000000027919 */ /* 0x000ea20000000000 */
[----:B------:R-:W-:Y:S01]  /*3fa0*/  ULOP3.LUT UR8, URZ, UR8, URZ, 0x33, !UPT ;  /* 0x00000008ff087292 */ /* 0x000fe2000f8e33ff */
[----:B------:R-:W-:Y:S01]  /*3fb0*/  LOP3.LUT R4, RZ, UR5, RZ, 0x33, !PT ;  /* 0x00000005ff047c12 */ /* 0x000fe2000f8e33ff */
[----:B------:R-:W-:Y:S02]  /*3fc0*/  VOTEU.ANY UR7, UPT, PT ;  /* 0x0000000000077886 */ /* 0x000fe400038e0100 */
[----:B------:R-:W-:Y:S01]  /*3fd0*/  UFLO.U32 UR7, UR7 ;  /* 0x00000007000772bd */ /* 0x000fe200080e0000 */
[----:B------:R-:W3:Y:S01]  /*3fe0*/  REDUX UR5, R4 ;  /* 0x00000000040573c4 */ /* 0x000ee20000000000 */
[----:B------:R-:W-:-:S06]  /*3ff0*/  IMAD.U32 R0, RZ, RZ, UR8 ;  /* 0x00000008ff007e24 */ /* 0x000fcc000f8e00ff */
[----:B------:R1:W-:Y:S01]  /*4000*/  UTCATOMSWS.AND URZ, UR8 ;  /* 0x0000000800ff79e3 */ /* 0x0003e20008000000 */
[----:B------:R-:W4:Y:S01]  /*4010*/  REDUX UR6, R0 ;  /* 0x00000000000673c4 */ /* 0x000f220000000000 */
[----:B--2---:R-:W-:Y:S01]  /*4020*/  ISETP.EQ.U32.AND P0, PT, R2, UR7, PT ;  /* 0x0000000702007c0c */ /* 0x004fe2000bf02070 */
[----:B---3--:R-:W-:Y:S01]  /*4030*/  IMAD.U32 R2, RZ, RZ, UR5 ;  /* 0x00000005ff027e24 */ /* 0x008fe2000f8e00ff */
[----:B----4-:R-:W-:-:S11]  /*4040*/  MOV R3, UR6 ;  /* 0x0000000600037c02 */ /* 0x010fd60008000f00 */
[----:B------:R1:W-:Y:S04]  /*4050*/  @P0 ATOMS.AND RZ, [UR4+0x14], R3 ;  /* 0x00001403ffff098c */ /* 0x0003e8000a800004 */
[----:B------:R1:W-:Y:S01]  /*4060*/  @P0 ATOMS.AND RZ, [UR4+0x18], R2 ;  /* 0x00001802ffff098c */ /* 0x0003e2000a800004 */
[----:B------:R-:W-:Y:S05]  /*4070*/  BRA `(.L_x_78) ;  /* 0x0000000000147947 */ /* 0x000fea0003800000 */
.L_x_77:
[----:B------:R-:W-:Y:S02]  /*4080*/  MOV R2, 0x40a0 ;  /* 0x000040a000027802 */ /* 0x000fe40000000f00 */
[----:B-1--45:R-:W-:Y:S05]  /*4090*/  CALL.REL.NOINC `($__internal_0_$__cuda_sm10x_tcgen05_guardrail_trap_col_being_dealloced_not_returned_by_alloc) ;  /* 0x0000003400387944 */ /* 0x032fea0003c00000 */
[----:B------:R-:W-:Y:S05]  /*40a0*/  BRA `(.L_x_78) ;  /* 0x0000000000087947 */ /* 0x000fea0003800000 */
.L_x_76:
[----:B------:R-:W-:Y:S02]  /*40b0*/  MOV R2, 0x40d0 ;  /* 0x000040d000027802 */ /* 0x000fe40000000f00 */
[----:B-1--45:R-:W-:Y:S05]  /*40c0*/  CALL.REL.NOINC `($__internal_2_$__cuda_sm10x_tcgen05_guardrail_trap_unallocated_columns_being_dealloced) ;  /* 0x0000003400447944 */ /* 0x032fea0003c00000 */
.L_x_78:
[----:B------:R-:W-:Y:S01]  /*40d0*/  NOP ;  /* 0x0000000000007918 */ /* 0x000fe20000000000 */
[----:B-1----:R-:W-:Y:S05]  /*40e0*/  EXIT ;  /* 0x000000000000794d */ /* 0x002fea0003800000 */
.L_x_60:
[----:B------:R-:W-:-:S09]  /*40f0*/  UISETP.NE.OR UP2, UPT, UR8, 0x3, !UP2 ;  /* 0x000000030800788c */ /* 0x000fd2000d745670 */
[----:B------:R-:W-:Y:S05]  /*4100*/  BRA.U UP2, `(.L_x_79) ;  /* 0x0000000d02007547 */ /* 0x000fea000b800000 */
[----:B------:R-:W1:Y:S01]  /*4110*/  LDC R0, c[0x0][0xb30] ;  /* 0x0002cc00ff007b82 */ /* 0x000e620000000800 */
[----:B------:R-:W2:Y:S01]  /*4120*/  LDCU.64 UR8, c[0x0][0x888] ;  /* 0x00011100ff0877ac */ /* 0x000ea20008000a00 */
[----:B------:R-:W-:Y:S02]  /*4130*/  HFMA2 R29, -RZ, RZ, 0, 0 ;  /* 0x00000000ff1d7431 */ /* 0x000fe400000001ff */
[----:B------:R-:W-:Y:S01]  /*4140*/  IMAD.MOV.U32 R31, RZ, RZ, 0x1 ;  /* 0x00000001ff1f7424 */ /* 0x000fe200078e00ff */
[----:B------:R-:W-:Y:S01]  /*4150*/  MOV R21, 0xc00 ;  /* 0x00000c0000157802 */ /* 0x000fe20000000f00 */
[----:B------:R-:W4:Y:S01]  /*4160*/  LDCU.64 UR4, c[0x0][0x890] ;  /* 0x00011200ff0477ac */ /* 0x000f220008000a00 */
[----:B------:R-:W-:Y:S01]  /*4170*/  IMAD.MOV.U32 R30, RZ, RZ, RZ ;  /* 0x000000ffff1e7224 */ /* 0x000fe200078e00ff */
[----:B------:R-:W3:Y:S01]  /*4180*/  LDC R19, c[0x0][0x370] ;  /* 0x0000dc00ff137b82 */ /* 0x000ee20000000800 */
[----:B------:R-:W-:Y:S01]  /*4190*/  UMOV UR7, 0x400 ;  /* 0x0000040000077882 */ /* 0x000fe20000000000 */
[----:B------:R-:W-:-:S02]  /*41a0*/  UPLOP3.LUT UP1, UPT, UPT, UPT, UPT, 0x40, 0x4 ;  /* 0x000000000004789c */ /* 0x000fc40003f2e870 */
[----:B------:R-:W-:-:S04]  /*41b0*/  ULEA UR7, UR37, UR7, 0x18 ;  /* 0x0000000725077291 */ /* 0x000fc8000f8ec0ff */
[----:B------:R-:W3:Y:S01]  /*41c0*/  LDC R2, c[0x0][0xb0c] ;  /* 0x0002c300ff027b82 */ /* 0x000ee20000000800 */
[----:B--2---:R-:W-:Y:S02]  /*41d0*/  UISETP.NE.U32.AND UP4, UPT, UR8, URZ, UPT ;  /* 0x000000ff0800728c */ /* 0x004fe4000bf85070 */
[----:B------:R-:W-:Y:S02]  /*41e0*/  UIADD3 UR8, UPT, UPT, UR7, 0xf0, URZ ;  /* 0x000000f007087890 */ /* 0x000fe4000fffe0ff */
[----:B----4-:R-:W-:-:S03]  /*41f0*/  UISETP.NE.U32.AND UP5, UPT, UR4, URZ, UPT ;  /* 0x000000ff0400728c */ /* 0x010fc6000bfa5070 */
[----:B------:R-:W2:Y:S01]  /*4200*/  LDC R18, c[0x0][0xb20] ;  /* 0x0002c800ff127b82 */ /* 0x000ea20000000800 */
[----:B-1----:R-:W-:Y:S01]  /*4210*/  ISETP.NE.AND P1, PT, R0, 0x1, PT ;  /* 0x000000010000780c */ /* 0x002fe20003f25270 */
[----:B------:R-:W-:Y:S02]  /*4220*/  UISETP.NE.AND.EX UP4, UPT, UR9, URZ, UPT, UP4 ;  /* 0x000000ff0900728c */ /* 0x000fe4000bf85340 */
[----:B------:R-:W-:Y:S02]  /*4230*/  UPRMT UR37, UR37, 0x654, UR8 ;  /* 0x0000065425257896 */ /* 0x000fe40008000008 */
[----:B------:R-:W-:Y:S02]  /*4240*/  UISETP.NE.AND.EX UP5, UPT, UR5, URZ, UPT, UP5 ;  /* 0x000000ff0500728c */ /* 0x000fe4000bfa5350 */
[----:B------:R-:W1:Y:S08]  /*4250*/  LDC.64 R32, c[0x0][0x348] ;  /* 0x0000d200ff207b82 */ /* 0x000e700000000a00 */
[----:B------:R-:W4:Y:S08]  /*4260*/  LDC.64 R16, c[0x0][0xb10] ;  /* 0x0002c400ff107b82 */ /* 0x000f300000000a00 */
[----:B------:R-:W1:Y:S08]  /*4270*/  LDC.64 R6, c[0x0][0xb18] ;  /* 0x0002c600ff067b82 */ /* 0x000e700000000a00 */
[----:B------:R-:W1:Y:S08]  /*4280*/  LDC.64 R4, c[0x0][0xb28] ;  /* 0x0002ca00ff047b82 */ /* 0x000e700000000a00 */
[----:B--23--:R-:W1:Y:S02]  /*4290*/  LDC R20, c[0x0][0x374] ;  /* 0x0000dd00ff147b82 */ /* 0x00ce640000000800 */
.L_x_87:
[C---:B------:R-:W-:Y:S02]  /*42a0*/  LEA R0, R30.reuse, UR7, 0x3 ;  /* 0x000000071e007c11 */ /* 0x040fe4000f8e18ff */
[----:B------:R-:W-:Y:S02]  /*42b0*/  SHF.L.U32 R3, R29, 0x1f, RZ ;  /* 0x0000001f1d037819 */ /* 0x000fe400000006ff */
[----:B------:R-:W-:Y:S02]  /*42c0*/  LEA R24, R30, UR7, 0x4 ;  /* 0x000000071e187c11 */ /* 0x000fe4000f8e20ff */
[----:B--2---:R-:W2:Y:S02]  /*42d0*/  SYNCS.PHASECHK.TRANS64.TRYWAIT P0, [R0+URZ+0x110], R3 ;  /* 0x00011003000075a7 */ /* 0x004ea400080011ff */
[----:B--2---:R-:W-:Y:S05]  /*42e0*/  @!P0 BRA `(.L_x_80) ;  /* 0x00000030001c8947 */ /* 0x004fea0003800000 */
.L_x_153:
[----:B------:R-:W-:Y:S01]  /*42f0*/  ISETP.GE.AND P0, PT, R22, 0x1, PT ;  /* 0x000000011600780c */ /* 0x000fe20003f06270 */
[----:B------:R-:W3:Y:S01]  /*4300*/  LDS.128 R24, [R24+0x1a0] ;  /* 0x0001a00018187984 */ /* 0x000ee20000000c00 */
[----:B------:R-:W-:Y:S01]  /*4310*/  ISETP.NE.U32.AND P4, PT, RZ, UR4, PT ;  /* 0x00000004ff007c0c */ /* 0x000fe2000bf85070 */
[----:B--2---:R-:W-:Y:S01]  /*4320*/  VIADD R0, R0, 0x120 ;  /* 0x0000012000007836 */ /* 0x004fe20000000000 */
[----:B------:R-:W-:Y:S02]  /*4330*/  SHF.L.U32 R23, R31, 0x1f, RZ ;  /* 0x0000001f1f177819 */ /* 0x000fe400000006ff */
[----:B------:R-:W-:Y:S02]  /*4340*/  ISETP.NE.AND.EX P4, PT, RZ, UR5, PT, P4 ;  /* 0x00000005ff007c0c */ /* 0x000fe4000bf85340 */
[----:B------:R-:W-:Y:S01]  /*4350*/  PRMT R0, RZ, 0x654, R0 ;  /* 0x00000654ff007816 */ /* 0x000fe20000000000 */
[----:B------:R-:W-:Y:S01]  /*4360*/  @!PT LDS RZ, [RZ] ;  /* 0x00000000fffff984 */ /* 0x000fe20000000800 */
[----:B------:R-:W-:Y:S01]  /*4370*/  @!PT LDS RZ, [RZ] ;  /* 0x00000000fffff984 */ /* 0x000fe20000000800 */
[----:B------:R-:W-:Y:S01]  /*4380*/  @!PT LDS RZ, [RZ] ;  /* 0x00000000fffff984 */ /* 0x000fe20000000800 */
[----:B------:R-:W-:Y:S01]  /*4390*/  @!PT LDS RZ, [RZ] ;  /* 0x00000000fffff984 */ /* 0x000fe20000000800 */
[----:B------:R2:W-:Y:S06]  /*43a0*/  MEMBAR.ALL.CTA ;  /* 0x0000000000007992 */ /* 0x0005ec0000008000 */
[----:B--2---:R-:W2:Y:S02]  /*43b0*/  FENCE.VIEW.ASYNC.S ;  /* 0x00000000000073c6 */ /* 0x004ea40000000000 */
[----:B--2---:R2:W-:Y:S01]  /*43c0*/  SYNCS.ARRIVE.TRANS64.RED.A1T0 RZ, [R0+URZ], RZ ;  /* 0x000000ff00ff79a7 */ /* 0x0045e200081004ff */
[----:B---3--:R-:W-:Y:S11]  /*43d0*/  LOP3.LUT P3, RZ, R26, 0x1, RZ, 0xc0, !PT ;  /* 0x000000011aff7812 */ /* 0x008ff6000786c0ff */
[----:B------:R-:W-:Y:S02]  /*43e0*/  @!UPT UIADD3 URZ, UPT, UPT, URZ, URZ, URZ ;  /* 0x000000fffffff290 */ /* 0x000fe4000fffe0ff */
[----:B------:R-:W-:Y:S02]  /*43f0*/  @P3 MOV R13, R24 ;  /* 0x00000018000d3202 */ /* 0x000fe40000000f00 */
[----:B------:R-:W-:Y:S01]  /*4400*/  @P3 LOP3.LUT R8, R25, 0xffff, RZ, 0xc0, !PT ;  /* 0x0000ffff19083812 */ /* 0x000fe200078ec0ff */
[----:B--2---:R-:W-:Y:S06]  /*4410*/  @!P0 BRA `(.L_x_81) ;  /* 0x0000000000a48947 */ /* 0x004fec0003800000 */
[----:B-1----:R-:W-:Y:S01]  /*4420*/  IMAD.HI.U32 R35, R20, R7, RZ ;  /* 0x0000000714237227 */ /* 0x002fe200078e00ff */
[----:B------:R-:W-:Y:S02]  /*4430*/  ISETP.NE.AND P0, PT, R6, 0x1, PT ;  /* 0x000000010600780c */ /* 0x000fe40003f05270 */
[----:B------:R-:W-:Y:S01]  /*4440*/  ISETP.NE.AND P2, PT, R22, 0x1, PT ;  /* 0x000000011600780c */ /* 0x000fe20003f45270 */
[----:B----4-:R-:W-:Y:S01]  /*4450*/  IMAD.HI.U32 R34, R19, R16, RZ ;  /* 0x0000001013227227 */ /* 0x010fe200078e00ff */
[----:B------:R-:W-:Y:S02]  /*4460*/  SHF.R.U32.HI R35, RZ, R18, R35 ;  /* 0x00000012ff237219 */ /* 0x000fe40000011623 */
[----:B------:R-:W-:Y:S01]  /*4470*/  ISETP.NE.AND P5, PT, R2, 0x1, PT ;  /* 0x000000010200780c */ /* 0x000fe20003fa5270 */
[----:B------:R-:W-:Y:S01]  /*4480*/  IMAD.HI.U32 R36, R13, R16, RZ ;  /* 0x000000100d247227 */ /* 0x000fe200078e00ff */
[----:B------:R-:W-:Y:S02]  /*4490*/  SHF.R.U32.HI R34, RZ, R17, R34 ;  /* 0x00000011ff227219 */ /* 0x000fe40000011622 */
[----:B------:R-:W-:Y:S01]  /*44a0*/  SEL R3, R20, R35, !P0 ;  /* 0x0000002314037207 */ /* 0x000fe20004000000 */
[C---:B------:R-:W-:Y:S01]  /*44b0*/  IMAD.HI.U32 R35, R8.reuse, R7, RZ ;  /* 0x0000000708237227 */ /* 0x040fe200078e00ff */
[----:B------:R-:W-:Y:S02]  /*44c0*/  SEL R11, R19, R34, !P5 ;  /* 0x00000022130b7207 */ /* 0x000fe40006800000 */
[----:B------:R-:W-:Y:S01]  /*44d0*/  SHF.R.U32.HI R36, RZ, R17, R36 ;  /* 0x00000011ff247219 */ /* 0x000fe20000011624 */
[----:B------:R-:W-:Y:S01]  /*44e0*/  IMAD.HI.U32 R38, R3, R4, RZ ;  /* 0x0000000403267227 */ /* 0x000fe200078e00ff */
[----:B------:R-:W-:Y:S03]  /*44f0*/  SHF.R.U32.HI R35, RZ, R18, R35 ;  /* 0x00000012ff237219 */ /* 0x000fe60000011623 */
[----:B------:R-:W-:Y:S01]  /*4500*/  IMAD.HI.U32 R34, R11, R4, RZ ;  /* 0x000000040b227227 */ /* 0x000fe200078e00ff */
[----:B------:R-:W-:Y:S02]  /*4510*/  @P2 SHF.R.U32.HI R3, RZ, R5, R38 ;  /* 0x00000005ff032219 */ /* 0x000fe40000011626 */
[----:B------:R-:W-:Y:S02]  /*4520*/  SEL R9, R8, R35, !P0 ;  /* 0x0000002308097207 */ /* 0x000fe40004000000 */
[----:B------:R-:W-:Y:S01]  /*4530*/  @P2 SHF.R.U32.HI R11, RZ, R5, R34 ;  /* 0x00000005ff0b2219 */ /* 0x000fe20000011622 */
[C---:B------:R-:W-:Y:S01]  /*4540*/  IMAD R10, R22.reuse, R3, RZ ;  /* 0x00000003160a7224 */ /* 0x040fe200078e02ff */
[----:B------:R-:W-:Y:S01]  /*4550*/  SEL R3, R13, R36, !P5 ;  /* 0x000000240d037207 */ /* 0x000fe20006800000 */
[C---:B------:R-:W-:Y:S03]  /*4560*/  IMAD.HI.U32 R14, R9.reuse, R4, RZ ;  /* 0x00000004090e7227 */ /* 0x040fe600078e00ff */
[----:B------:R-:W-:Y:S01]  /*4570*/  ISETP.GE.AND P0, PT, R9, R10, PT ;  /* 0x0000000a0900720c */ /* 0x000fe20003f06270 */
[C---:B------:R-:W-:Y:S01]  /*4580*/  IMAD R12, R22.reuse, R11, RZ ;  /* 0x0000000b160c7224 */ /* 0x040fe200078e02ff */
[-C--:B------:R-:W-:Y:S04]  /*4590*/  SHF.R.U32.HI R14, RZ, R5.reuse, R14 ;  /* 0x00000005ff0e7219 */ /* 0x080fe8000001160e */
[----:B------:R-:W-:Y:S02]  /*45a0*/  ISETP.GE.OR P0, PT, R3, R12, P0 ;  /* 0x0000000c0300720c */ /* 0x000fe40000706670 */
[----:B------:R-:W-:Y:S05]  /*45b0*/  SEL R15, R9, R14, !P2 ;  /* 0x0000000e090f7207 */ /* 0x000fea0005000000 */
[----:B------:R-:W-:Y:S04]  /*45c0*/  IMAD.MOV R14, RZ, RZ, -R15 ;  /* 0x000000ffff0e7224 */ /* 0x000fe800078e0a0f */
[----:B------:R-:W-:Y:S02]  /*45d0*/  IMAD R14, R22, R14, R9 ;  /* 0x0000000e160e7224 */ /* 0x000fe400078e0209 */
[C---:B------:R-:W-:Y:S05]  /*45e0*/  @!P0 IMAD.HI.U32 R10, R3.reuse, R4, RZ ;  /* 0x00000004030a8227 */ /* 0x040fea00078e00ff */
[----:B------:R-:W-:Y:S04]  /*45f0*/  @!P0 SHF.R.U32.HI R10, RZ, R5, R10 ;  /* 0x00000005ff0a8219 */ /* 0x000fe8000001160a */
[----:B------:R-:W-:Y:S01]  /*4600*/  @!P0 SEL R0, R3, R10, !P2 ;  /* 0x0000000a03008207 */ /* 0x000fe20005000000 */
[----:B------:R-:W-:Y:S03]  /*4610*/  IMAD.MOV R10, RZ, RZ, -R3 ;  /* 0x000000ffff0a7224 */ /* 0x000fe600078e0a03 */
[----:B------:R-:W-:Y:S01]  /*4620*/  @!P0 IADD3 R15, PT, PT, R15, -R0, RZ ;  /* 0x800000000f0f8210 */ /* 0x000fe20007ffe0ff */
[----:B------:R-:W-:Y:S01]  /*4630*/  @!P0 IMAD R0, R11, R14, R0 ;  /* 0x0000000e0b008224 */ /* 0x000fe200078e0200 */
[----:B------:R-:W-:Y:S01]  /*4640*/  IADD3 R11, PT, PT, -R9, RZ, RZ ;  /* 0x000000ff090b7210 */ /* 0x000fe20007ffe1ff */
[----:B------:R-:W-:Y:S02]  /*4650*/  IMAD R13, R2, R10, R13 ;  /* 0x0000000a020d7224 */ /* 0x000fe400078e020d */
[----:B------:R-:W-:Y:S02]  /*4660*/  @!P0 IMAD R9, R15, R22, R3 ;  /* 0x000000160f098224 */ /* 0x000fe400078e0203 */
[----:B------:R-:W-:Y:S02]  /*4670*/  @!P0 IMAD.MOV.U32 R3, RZ, RZ, R0 ;  /* 0x000000ffff038224 */ /* 0x000fe400078e0000 */
[----:B------:R-:W-:Y:S02]  /*4680*/  IMAD R8, R6, R11, R8 ;  /* 0x0000000b06087224 */ /* 0x000fe400078e0208 */
[----:B------:R-:W-:Y:S02]  /*4690*/  IMAD R13, R3, R2, R13 ;  /* 0x00000002030d7224 */ /* 0x000fe400078e020d */
[----:B------:R-:W-:Y:S02]  /*46a0*/  IMAD R8, R9, R6, R8 ;  /* 0x0000000609087224 */ /* 0x000fe400078e0208 */
.L_x_81:
[----:B------:R-:W-:Y:S05]  /*46b0*/  BRA.U UP1, `(.L_x_82) ;  /* 0x0000000101107547 */ /* 0x000fea000b800000 */
[----:B------:R-:W-:Y:S04]  /*46c0*/  MOV R0, UR6 ;  /* 0x0000000600007c02 */ /* 0x000fe80008000f00 */
[----:B------:R-:W-:Y:S04]  /*46d0*/  SHF.L.U32 R3, R0, 0x1f, RZ ;  /* 0x0000001f00037819 */ /* 0x000fe800000006ff */
[----:B------:R-:W2:Y:S02]  /*46e0*/  SYNCS.PHASECHK.TRANS64.TRYWAIT P0, [UR7+0x108], R3 ;  /* 0x00010803ff0075a7 */ /* 0x000ea40008001107 */
[----:B--2---:R-:W-:Y:S05]  /*46f0*/  @!P0 BRA `(.L_x_83) ;  /* 0x0000002c002c8947 */ /* 0x004fea0003800000 */
.L_x_82:
[----:B------:R-:W-:Y:S05]  /*4700*/  BRA.U !UP5, `(.L_x_84) ;  /* 0x000000010d347547 */ /* 0x000fea000b800000 */
[----:B------:R-:W-:Y:S01]  /*4710*/  UPLOP3.LUT UP0, UPT, UPT, UPT, UP4, 0x80, 0x8 ;  /* 0x000000000008789c */ /* 0x000fe20003f0f040 */
[----:B------:R-:W-:Y:S05]  /*4720*/  HFMA2 R70, -RZ, RZ, 0, 5.9604644775390625e-08 ;  /* 0x00000001ff467431 */ /* 0x000fea00000001ff */
[----:B------:R-:W-:Y:S05]  /*4730*/  PLOP3.LUT P0, PT, PT, PT, UP0, 0x80, 0x8 ;  /* 0x000000000008781c */ /* 0x000fea0003f0f008 */
[----:B------:R-:W3:Y:S01]  /*4740*/  @UP0 LDCU.64 UR10, c[0x0][0x888] ;  /* 0x00011100ff0a07ac */ /* 0x000ee20008000a00 */
[----:B------:R-:W-:Y:S04]  /*4750*/  @UP0 UIMAD UR8, UR36, UR4, URZ ;  /* 0x00000004240802a4 */ /* 0x000fe8000f8e02ff */
[----:B---3--:R-:W-:Y:S06]  /*4760*/  @UP0 UIMAD.WIDE UR10, UR8, 0x4, UR10 ;  /* 0x00000004080a08a5 */ /* 0x008fec000f8e020a */
[----:B------:R-:W-:Y:S02]  /*4770*/  IMAD.U32 R10, RZ, RZ, UR10 ;  /* 0x0000000aff0a7e24 */ /* 0x000fe4000f8e00ff */
[----:B------:R-:W-:Y:S05]  /*4780*/  IMAD.U32 R11, RZ, RZ, UR11 ;  /* 0x0000000bff0b7e24 */ /* 0x000fea000f8e00ff */
[----:B--2---:R-:W2:Y:S02]  /*4790*/  @P0 LDG.E R0, desc[UR44][R10.64] ;  /* 0x0000002c0a000981 */ /* 0x004ea4000c1e1900 */
[----:B--2---:R-:W-:Y:S01]  /*47a0*/  @P0 R2UR UR39, R0 ;  /* 0x00000000002702ca */ /* 0x004fe200000e0000 */
[----:B------:R-:W-:Y:S05]  /*47b0*/  IMAD.MOV.U32 R0, RZ, RZ, 0x1 ;  /* 0x00000001ff007424 */ /* 0x000fea00078e00ff */
[----:B------:R-:W-:Y:S08]  /*47c0*/  @!P0 PRMT R70, R0, 0x7610, R70 ;  /* 0x0000761000468816 */ /* 0x000ff00000000046 */
[----:B------:R-:W3:Y:S02]  /*47d0*/  @!UP0 LDCU UR39, c[0x0][0x880] ;  /* 0x00011000ff2787ac */ /* 0x000ee40008000800 */
.L_x_84:
[----:B---3--:R-:W-:Y:S01]  /*47e0*/  @!P4 ISETP.EQ.AND P5, PT, RZ, UR39, PT ;  /* 0x00000027ff00cc0c */ /* 0x008fe2000bfa2270 */
[----:B------:R-:W-:Y:S01]  /*47f0*/  @!UPT UIADD3 URZ, UPT, UPT, URZ, URZ, URZ ;  /* 0x000000fffffff290 */ /* 0x000fe2000fffe0ff */
[----:B------:R-:W-:Y:S11]  /*4800*/  @!P4 BRA `(.L_x_85) ;  /* 0x000000000014c947 */ /* 0x000ff60003800000 */
[----:B------:R-:W-:Y:S02]  /*4810*/  LOP3.LUT P0, RZ, R70, 0xff, RZ, 0xc0, !PT ;  /* 0x000000ff46ff7812 */ /* 0x000fe4000780c0ff */
[----:B------:R-:W-:Y:S04]  /*4820*/  PLOP3.LUT P5, PT, PT, PT, UP0, 0x80, 0x8 ;  /* 0x000000000008781c */ /* 0x000fe80003faf008 */
[----:B------:R-:W-:Y:S07]  /*4830*/  PLOP3.LUT P5, PT, P5, PT, PT, 0x8, 0x80 ;  /* 0x000000000080781c */ /* 0x000fee0002fae170 */
[----:B------:R-:W-:Y:S11]  /*4840*/  @P0 ISETP.EQ.AND P5, PT, RZ, UR39, PT ;  /* 0x00000027ff000c0c */ /* 0x000ff6000bfa2270 */
[----:B------:R-:W-:Y:S02]  /*4850*/  @!UPT UIADD3 URZ, UPT, UPT, URZ, URZ, URZ ;  /* 0x000000fffffff290 */ /* 0x000fe4000fffe0ff */
.L_x_85:
[----:B------:R-:W3:Y:S01]  /*4860*/  SYNCS.PHASECHK.TRANS64.TRYWAIT P4, [UR7+0xf8], R23 ;  /* 0x0000f817ff0075a7 */ /* 0x000ee20008081107 */
[----:B------:R-:W-:Y:S01]  /*4870*/  @P3 SHF.R.U32.HI R28, RZ, 0x10, R25 ;  /* 0x00000010ff1c3819 */ /* 0x000fe20000011619 */
[----:B------:R-:W-:Y:S01]  /*4880*/  VIADD R30, R30, 0x1 ;  /* 0x000000011e1e7836 */ /* 0x000fe20000000000 */
[----:B------:R-:W1:Y:S08]  /*4890*/  LDC.64 R14, c[0x0][0xb10] ;  /* 0x0002c400ff0e7b82 */ /* 0x000e700000000a00 */
[----:B------:R-:W4:Y:S08]  /*48a0*/  LDC.64 R10, c[0x0][0xb18] ;  /* 0x0002c600ff0a7b82 */ /* 0x000f300000000a00 */
[----:B--2---:R-:W2:Y:S08]  /*48b0*/  @!P1 LDC R0, c[0x0][0xb20] ;  /* 0x0002c800ff009b82 */ /* 0x004eb00000000800 */
[----:B------:R-:W2:Y:S01]  /*48c0*/  @!P1 LDC R3, c[0x0][0xb0c] ;  /* 0x0002c300ff039b82 */ /* 0x000ea20000000800 */
[----:B-1----:R-:W-:Y:S05]  /*48d0*/  @!P1 IMAD.HI.U32 R14, R13, R14, RZ ;  /* 0x0000000e0d0e9227 */ /* 0x002fea00078e00ff */
[----:B------:R-:W-:Y:S01]  /*48e0*/  @!P1 SHF.R.U32.HI R14, RZ, R15, R14 ;  /* 0x0000000fff0e9219 */ /* 0x000fe2000001160e */
[----:B----4-:R-:W-:Y:S01]  /*48f0*/  @!P1 IMAD.HI.U32 R11, R8, R11, RZ ;  /* 0x0000000b080b9227 */ /* 0x010fe200078e00ff */
[----:B------:R-:W-:Y:S04]  /*4900*/  @!P1 ISETP.NE.AND P0, PT, R10, 0x1, PT ;  /* 0x000000010a00980c */ /* 0x000fe80003f05270 */
[----:B--2---:R-:W-:Y:S02]  /*4910*/  @!P1 SHF.R.U32.HI R9, RZ, R0, R11 ;  /* 0x00000000ff099219 */ /* 0x004fe4000001160b */
[----:B------:R-:W-:Y:S02]  /*4920*/  @!P1 ISETP.NE.AND P2, PT, R3, 0x1, PT ;  /* 0x000000010300980c */ /* 0x000fe40003f45270 */
[----:B------:R-:W-:Y:S02]  /*4930*/  @!P1 SEL R9, R8, R9, !P0 ;  /* 0x0000000908099207 */ /* 0x000fe40004000000 */
[----:B------:R-:W-:Y:S02]  /*4940*/  ELECT P0, URZ, PT ;  /* 0x0000000000ff782f */ /* 0x000fe40003800000 */
[----:B------:R-:W-:Y:S05]  /*4950*/  @!P1 SEL R14, R13, R14, !P2 ;  /* 0x0000000e0d0e9207 */ /* 0x000fea0005000000 */
[----:B------:R-:W-:Y:S02]  /*4960*/  @!P1 IMAD.IADD R0, R9, 0x1, -R14 ;  /* 0x0000000109009824 */ /* 0x000fe400078e0a0e */
[----:B------:R-:W-:Y:S02]  /*4970*/  @!P1 IMAD.IADD R9, R14, 0x1, -R9 ;  /* 0x000000010e099824 */ /* 0x000fe400078e0a09 */
[----:B------:R-:W-:Y:S02]  /*4980*/  @!P1 IMAD R13, R0, R3, R13 ;  /* 0x00000003000d9224 */ /* 0x000fe400078e020d */
[----:B------:R-:W-:Y:S01]  /*4990*/  @!P1 IMAD R8, R9, R10, R8 ;  /* 0x0000000a09089224 */ /* 0x000fe200078e0208 */
[----:B---3--:R-:W-:Y:S06]  /*49a0*/  @!P4 BRA `(.L_x_86) ;  /* 0x000000280098c947 */ /* 0x008fec0003800000 */
.L_x_156:
[----:B------:R-:W-:Y:S01]  /*49b0*/  PLOP3.LUT P5, PT, P5, P0, PT, 0xf2, 0x2f ;  /* 0x00000000002f781c */ /* 0x000fe20002fa1e72 */
[----:B------:R-:W-:Y:S01]  /*49c0*/  UMOV UR14, 0x0 ;  /* 0x00000000000e7882 */ /* 0x000fe20000000000 */
[----:B------:R-:W-:Y:S01]  /*49d0*/  UMOV UR15, 0x10000000 ;  /* 0x10000000000f7882 */ /* 0x000fe20000000000 */
[----:B------:R-:W-:Y:S01]  /*49e0*/  LOP3.LUT R31, R31, 0x1, RZ, 0x3c, !PT ;  /* 0x000000011f1f7812 */ /* 0x000fe200078e3cff */
[----:B------:R-:W-:Y:S01]  /*49f0*/  UMOV UR28, UR36 ;  /* 0x00000024001c7c82 */ /* 0x000fe20008000000 */
[----:B------:R-:W-:Y:S01]  /*4a00*/  UMOV UR20, UR36 ;  /* 0x0000002400147c82 */ /* 0x000fe20008000000 */
[----:B------:R-:W-:Y:S01]  /*4a10*/  UMOV UR12, UR36 ;  /* 0x00000024000c7c82 */ /* 0x000fe20008000000 */
[----:B------:R-:W-:Y:S06]  /*4a20*/  @P3 R2UR UR36, R28 ;  /* 0x000000001c2432ca */ /* 0x000fec00000e0000 */
[----:B------:R-:W-:Y:S01]  /*4a30*/  @!P5 IADD3 R3, P0, PT, R32, 0x580, RZ ;  /* 0x000005802003d810 */ /* 0x000fe20007f1e0ff */
[----:B------:R-:W-:Y:S01]  /*4a40*/  @!P5 IMAD R69, R69, 0x30, RZ ;  /* 0x000000304545d824 */ /* 0x000fe200078e02ff */
[----:B------:R-:W-:Y:S01]  /*4a50*/  VOTEU.ALL UP1, P5 ;  /* 0x0000000000ff7886 */ /* 0x000fe20002820000 */
[----:B------:R-:W-:Y:S01]  /*4a60*/  @!P5 IMAD.SHL.U32 R71, R71, 0x40, RZ ;  /* 0x000000404747d824 */ /* 0x000fe200078e00ff */
[----:B------:R-:W-:Y:S01]  /*4a70*/  @!P5 R2UR UR9, R3 ;  /* 0x000000000309d2ca */ /* 0x000fe200000e0000 */
[----:B-1----:R-:W-:Y:S01]  /*4a80*/  @!P5 IMAD.X R0, RZ, RZ, R33, P0 ;  /* 0x000000ffff00d224 */ /* 0x002fe200000e0621 */
[----:B------:R-:W-:Y:S01]  /*4a90*/  @!P5 R2UR UR26, R69 ;  /* 0x00000000451ad2ca */ /* 0x000fe200000e0000 */
[----:B------:R-:W-:Y:S01]  /*4aa0*/  @!UP1 UIADD3 UR25, UPT, UPT, UR7, 0xf0, URZ ;  /* 0x000000f007199890 */ /* 0x000fe2000fffe0ff */
[----:B------:R-:W-:Y:S01]  /*4ab0*/  @!P5 R2UR UR27, R71 ;  /* 0x00000000471bd2ca */ /* 0x000fe200000e0000 */
[----:B------:R-:W-:Y:S01]  /*4ac0*/  @!UP1 UIADD3 UR24, UPT, UPT, UR7, 0x200, URZ ;  /* 0x0000020007189890 */ /* 0x000fe2000fffe0ff */
[----:B------:R-:W-:Y:S01]  /*4ad0*/  @!P5 R2UR UR8, R0 ;  /* 0x000000000008d2ca */ /* 0x000fe200000e0000 */
[----:B------:R-:W-:Y:S01]  /*4ae0*/  VOTEU.ALL UP3, P5 ;  /* 0x0000000000ff7886 */ /* 0x000fe20002860000 */
[----:B------:R-:W-:Y:S01]  /*4af0*/  @!UP1 UIADD3 UR16, UPT, UPT, UR7, 0x600, URZ ;  /* 0x0000060007109890 */ /* 0x000fe2000fffe0ff */
[----:B------:R-:W-:Y:S01]  /*4b00*/  ISETP.NE.AND P0, PT, R30, 0x2, PT ;  /* 0x000000021e00780c */ /* 0x000fe20003f05270 */
[----:B------:R-:W-:Y:S01]  /*4b10*/  VOTEU.ALL UP2, P5 ;  /* 0x0000000000ff7886 */ /* 0x000fe20002840000 */
[----:B------:R-:W-:Y:S01]  /*4b20*/  UMOV UR17, UR25 ;  /* 0x0000001900117c82 */ /* 0x000fe20008000000 */
[----:B------:R-:W-:Y:S01]  /*4b30*/  IMAD.IADD R69, R8, 0x1, R61 ;  /* 0x0000000108457824 */ /* 0x000fe200078e023d */
[----:B------:R-:W-:Y:S01]  /*4b40*/  SEL R0, RZ, 0x1, P0 ;  /* 0x00000001ff007807 */ /* 0x000fe20000000000 */
[----:B------:R-:W-:Y:S01]  /*4b50*/  IMAD.U32 R10, RZ, RZ, UR9 ;  /* 0x00000009ff0a7e24 */ /* 0x000fe2000f8e00ff */
[----:B------:R-:W-:Y:S01]  /*4b60*/  @!UP1 UIADD3 UR18, UPT, UPT, UR26, 0x10, URZ ;  /* 0x000000101a129890 */ /* 0x000fe2000fffe0ff */
[----:B------:R-:W-:Y:S01]  /*4b70*/  SEL R30, R30, RZ, P0 ;  /* 0x000000ff1e1e7207 */ /* 0x000fe20000000000 */
[----:B------:R-:W-:Y:S01]  /*4b80*/  UMOV UR19, UR27 ;  /* 0x0000001b00137c82 */ /* 0x000fe20008000000 */
[----:B------:R-:W-:Y:S01]  /*4b90*/  @!UP1 UIADD3 UR10, UPT, UPT, UR26, 0x20, URZ ;  /* 0x000000201a0a9890 */ /* 0x000fe2000fffe0ff */
[----:B------:R-:W-:Y:S01]  /*4ba0*/  IMAD.U32 R11, RZ, RZ, UR8 ;  /* 0x00000008ff0b7e24 */ /* 0x000fe2000f8e00ff */
[----:B------:R-:W-:Y:S01]  /*4bb0*/  @!P5 R2UR UR22, R10 ;  /* 0x000000000a16d2ca */ /* 0x000fe200000e0000 */
[----:B------:R-:W-:Y:S01]  /*4bc0*/  @!UP1 UIADD3 UR8, UPT, UPT, UR7, 0xa00, URZ ;  /* 0x00000a0007089890 */ /* 0x000fe2000fffe0ff */
[----:B------:R-:W-:Y:S01]  /*4bd0*/  LOP3.LUT R29, R29, R0, RZ, 0x3c, !PT ;  /* 0x000000001d1d7212 */ /* 0x000fe200078e3cff */
[----:B------:R-:W-:Y:S01]  /*4be0*/  VOTEU.ALL UP1, P5 ;  /* 0x0000000000ff7886 */ /* 0x000fe20002820000 */
[----:B------:R-:W-:Y:S01]  /*4bf0*/  @!P5 R2UR UR23, R11 ;  /* 0x000000000b17d2ca */ /* 0x000fe200000e0000 */
[----:B------:R-:W-:Y:S01]  /*4c00*/  UMOV UR9, UR25 ;  /* 0x0000001900097c82 */ /* 0x000fe20008000000 */
[----:B------:R-:W-:Y:S01]  /*4c10*/  UMOV UR11, UR27 ;  /* 0x0000001b000b7c82 */ /* 0x000fe20008000000 */
[----:B------:R-:W-:Y:S10]  /*4c20*/  IMAD.IADD R71, R13, 0x1, R68 ;  /* 0x000000010d477824 */ /* 0x000ff400078e0244 */
[----:B------:R2:W-:Y:S01]  /*4c30*/  @!UP3 UTMALDG.3D [UR24], [UR22], desc[UR14] ;  /* 0x00000e181600b5b4 */ /* 0x0005e20008011000 */
[----:B------:R2:W-:Y:S01]  /*4c40*/  @!UP2 UTMALDG.3D [UR16], [UR22], desc[UR14] ;  /* 0x00000e101600a5b4 */ /* 0x0005e20008011000 */
[----:B------:R2:W-:Y:S01]  /*4c50*/  @!UP1 UTMALDG.3D [UR8], [UR22], desc[UR14] ;  /* 0x00000e08160095b4 */ /* 0x0005e20008011000 */
[----:B------:R2:W-:Y:S01]  /*4c60*/  @!P5 SYNCS.ARRIVE.TRANS64.RED.A0TR RZ, [UR7+0xf0], R21 ;  /* 0x0000f015ffffd9a7 */ /* 0x0005e20008300407 */
[----:B------:R-:W-:Y:S01]  /*4c70*/  UPLOP3.LUT UP1, UPT, UPT, UPT, UPT, 0x80, 0x8 ;  /* 0x000000000008789c */ /* 0x000fe20003f2f070 */
[----:B------:R-:W-:Y:S01]  /*4c80*/  SYNCS.ARRIVE.TRANS64.RED.A1T0 RZ, [UR37], RZ ;  /* 0x000000ffffff79a7 */ /* 0x000fe20008100425 */
[----:B------:R-:W-:Y:S09]  /*4c90*/  @P3 BRA `(.L_x_87) ;  /* 0xfffffff400803947 */ /* 0x000ff2000383ffff */
[----:B------:R-:W-:Y:S07]  /*4ca0*/  MOV R0, UR7 ;  /* 0x0000000700007c02 */ /* 0x000fee0008000f00 */
.L_x_88:
[----:B-1----:R-:W-:-:S04]  /*4cb0*/  SHF.L.U32 R3, R31, 0x1f, RZ ;  /* 0x0000001f1f037819 */ /* 0x002fc800000006ff */
[----:B------:R1:W3:Y:S03]  /*4cc0*/  SYNCS.PHASECHK.TRANS64.TRYWAIT P0, [R0+URZ+0xf8], R3 ;  /* 0x0000f803000075a7 */ /* 0x0002e600080011ff */
[----:B---3--:R-:W-:Y:S05]  /*4cd0*/  @!P0 NANOSLEEP.SYNCS 0x989680 ;  /* 0x009896800000895d */ /* 0x008fea0003900000 */
[----:B------:R-:W3:Y:S02]  /*4ce0*/  @!P0 SYNCS.PHASECHK.TRANS64 P0, [R0+URZ+0xf8], R3 ;  /* 0x0000f803000085a7 */ /* 0x000ee400080010ff */
[----:B--23--:R-:W-:Y:S05]  /*4cf0*/  @P0 EXIT ;  /* 0x000000000000094d */ /* 0x00cfea0003800000 */
[----:B------:R-:W-:Y:S05]  /*4d00*/  BRA `(.L_x_88) ;  /* 0xfffffffc00e87947 */ /* 0x000fea000383ffff */
.L_x_79:
[----:B------:R-:W-:-:S06]  /*4d10*/  UISETP.GE.AND UP1, UPT, UR8, 0x4, UPT ;  /* 0x000000040800788c */ /* 0x000fcc000bf26270 */
[----:B------:R-:W-:-:S13]  /*4d20*/  PLOP3.LUT P0, PT, PT, PT, UP1, 0x80, 0x8 ;  /* 0x000000000008781c */ /* 0x000fda0003f0f018 */
[----:B------:R-:W-:Y:S05]  /*4d30*/  @!P0 EXIT ;  /* 0x000000000000894d */ /* 0x000fea0003800000 */
[----:B------:R-:W-:Y:S01]  /*4d40*/  BAR.SYNC.DEFER_BLOCKING 0x6, 0xa0 ;  /* 0x0182800000007b1d */ /* 0x000fe20000010000 */
[--C-:B------:R-:W-:Y:S01]  /*4d50*/  SHF.R.U32.HI R4, RZ, 0x4, R81.reuse ;  /* 0x00000004ff047819 */ /* 0x100fe20000011651 */
[C---:B------:R-:W-:Y:S01]  /*4d60*/  IMAD.SHL.U32 R0, R81.reuse, 0x10, RZ ;  /* 0x0000001051007824 */ /* 0x040fe200078e00ff */
[----:B------:R-:W-:Y:S01]  /*4d70*/  CS2R R78, SRZ ;  /* 0x00000000004e7805 */ /* 0x000fe2000001ff00 */
[----:B------:R-:W-:Y:S01]  /*4d80*/  IMAD.U32 R2, R81, 0x10000, RZ ;  /* 0x0001000051027824 */ /* 0x000fe200078e00ff */
[----:B------:R-:W-:Y:S01]  /*4d90*/  LOP3.LUT R4, R4, 0x1, RZ, 0xc0, !PT ;  /* 0x0000000104047812 */ /* 0x000fe200078ec0ff */
[----:B------:R-:W-:Y:S02]  /*4da0*/  UMOV UR46, 0x400 ;  /* 0x00000400002e7882 */ /* 0x000fe40000000000 */
[----:B------:R-:W1:Y:S01]  /*4db0*/  LDC R73, c[0x0][0x370] ;  /* 0x0000dc00ff497b82 */ /* 0x000e620000000800 */
[----:B------:R-:W-:Y:S01]  /*4dc0*/  ULEA UR46, UR37, UR46, 0x18 ;  /* 0x0000002e252e7291 */ /* 0x000fe2000f8ec0ff */
[----:B------:R-:W-:Y:S01]  /*4dd0*/  LOP3.LUT R0, R0, 0xf0, RZ, 0xc0, !PT ;  /* 0x000000f000007812 */ /* 0x000fe200078ec0ff */
[----:B------:R-:W-:Y:S01]  /*4de0*/  IMAD.MOV.U32 R80, RZ, RZ, RZ ;  /* 0x000000ffff507224 */ /* 0x000fe200078e00ff */
[----:B------:R-:W-:Y:S01]  /*4df0*/  LOP3.LUT R75, R4, 0x60, R81, 0xf8, !PT ;  /* 0x00000060044b7812 */ /* 0x000fe200078ef851 */
[----:B------:R-:W-:Y:S01]  /*4e00*/  IMAD.MOV.U32 R83, RZ, RZ, RZ ;  /* 0x000000ffff537224 */ /* 0x000fe200078e00ff */
[----:B------:R-:W-:Y:S01]  /*4e10*/  LOP3.LUT R2, R2, 0x600000, RZ, 0xc0, !PT ;  /* 0x0060000002027812 */ /* 0x000fe200078ec0ff */
[----:B------:R-:W2:Y:S01]  /*4e20*/  LDCU.64 UR48, c[0x0][0x348] ;  /* 0x00006900ff3077ac */ /* 0x000ea20008000a00 */
[----:B------:R-:W4:Y:S01]  /*4e30*/  LDC R40, c[0x0][0xb0c] ;  /* 0x0002c300ff287b82 */ /* 0x000f220000000800 */
[----:B------:R-:W-:Y:S01]  /*4e40*/  IMAD R75, R75, 0x8, R0 ;  /* 0x000000084b4b7824 */ /* 0x000fe200078e0200 */
[----:B------:R-:W-:Y:S01]  /*4e50*/  LOP3.LUT R81, R81, 0x60, RZ, 0xc0, !PT ;  /* 0x0000006051517812 */ /* 0x000fe200078ec0ff */
[----:B------:R-:W1:Y:S01]  /*4e60*/  LDCU.64 UR40, c[0x0][0x888] ;  /* 0x00011100ff2877ac */ /* 0x000e620008000a00 */
[----:B------:R-:W1:Y:S04]  /*4e70*/  LDCU.64 UR42, c[0x0][0x890] ;  /* 0x00011200ff2a77ac */ /* 0x000e680008000a00 */
[----:B------:R-:W1:Y:S01]  /*4e80*/  LDC R72, c[0x0][0xb20] ;  /* 0x0002c800ff487b82 */ /* 0x000e620000000800 */
[----:B------:R-:W3:Y:S01]  /*4e90*/  LDS R3, [UR46+0x1c0] ;  /* 0x0001c02eff037984 */ /* 0x000ee20008000800 */
[----:B------:R-:W-:-:S06]  /*4ea0*/  UMOV UR38, URZ ;  /* 0x000000ff00267c82 */ /* 0x000fcc0008000000 */
[----:B------:R-:W1:Y:S08]  /*4eb0*/  LDC R23, c[0x0][0xb30] ;  /* 0x0002cc00ff177b82 */ /* 0x000e700000000800 */
[----:B------:R-:W1:Y:S08]  /*4ec0*/  LDC.64 R66, c[0x0][0xb10] ;  /* 0x0002c400ff427b82 */ /* 0x000e700000000a00 */
[----:B------:R-:W1:Y:S08]  /*4ed0*/  LDC.64 R18, c[0x0][0xb18] ;  /* 0x0002c600ff127b82 */ /* 0x000e700000000a00 */
[----:B------:R-:W1:Y:S08]  /*4ee0*/  LDC.64 R16, c[0x0][0xb28] ;  /* 0x0002ca00ff107b82 */ /* 0x000e700000000a00 */
[----:B------:R-:W1:Y:S01]  /*4ef0*/  LDC.64 R64, c[0x0][0x8b0] ;  /* 0x00022c00ff407b82 */ /* 0x000e620000000a00 */
[----:B---3--:R-:W-:-:S07]  /*4f00*/  IMAD.IADD R2, R3, 0x1, R2 ;  /* 0x0000000103027824 */ /* 0x008fce00078e0202 */
[----:B------:R-:W3:Y:S08]  /*4f10*/  LDC.64 R62, c[0x0][0x8a8] ;  /* 0x00022a00ff3e7b82 */ /* 0x000ef00000000a00 */
[----:B--2-4-:R-:W1:Y:S02]  /*4f20*/  LDC R74, c[0x0][0x374] ;  /* 0x0000dd00ff4a7b82 */ /* 0x014e640000000800 */
.L_x_103:
[----:B------:R-:W-:Y:S02]  /*4f30*/  LEA R0, R83, UR46, 0x3 ;  /* 0x0000002e53007c11 */ /* 0x000fe4000f8e18ff */
[----:B------:R-:W-:Y:S02]  /*4f40*/  SHF.L.U32 R3, R79, 0x1f, RZ ;  /* 0x0000001f4f037819 */ /* 0x000fe400000006ff */
[----:B------:R-:W-:Y:S02]  /*4f50*/  LEA R12, R83, UR46, 0x4 ;  /* 0x0000002e530c7c11 */ /* 0x000fe4000f8e20ff */
[----:B------:R-:W2:Y:S02]  /*4f60*/  SYNCS.PHASECHK.TRANS64.TRYWAIT P0, [R0+URZ+0x110], R3 ;  /* 0x00011003000075a7 */ /* 0x000ea400080011ff */
[----:B-123--:R-:W-:Y:S05]  /*4f70*/  @!P0 BRA `(.L_x_89) ;  /* 0x00000024003c8947 */ /* 0x00efea0003800000 */
.L_x_157:
[----:B------:R-:W-:Y:S01]  /*4f80*/  ISETP.GE.AND P0, PT, R22, 0x1, PT ;  /* 0x000000011600780c */ /* 0x000fe20003f06270 */
[----:B------:R-:W4:Y:S01]  /*4f90*/  LDS.128 R12, [R12+0x1a0] ;  /* 0x0001a0000c0c7984 */ /* 0x000f220000000c00 */
[----:B-1----:R-:W-:Y:S01]  /*4fa0*/  ISETP.NE.U32.AND P2, PT, R64, RZ, PT ;  /* 0x000000ff4000720c */ /* 0x002fe20003f45070 */
[----:B--2---:R-:W-:Y:S01]  /*4fb0*/  VIADD R0, R0, 0x120 ;  /* 0x0000012000007836 */ /* 0x004fe20000000000 */
[----:B------:R-:W-:Y:S01]  /*4fc0*/  @!PT LDS RZ, [RZ] ;  /* 0x00000000fffff984 */ /* 0x000fe20000000800 */
[----:B------:R-:W-:Y:S01]  /*4fd0*/  @!PT LDS RZ, [RZ] ;  /* 0x00000000fffff984 */ /* 0x000fe20000000800 */
[----:B------:R-:W-:Y:S01]  /*4fe0*/  @!PT LDS RZ, [RZ] ;  /* 0x00000000fffff984 */ /* 0x000fe20000000800 */
[----:B------:R-:W-:Y:S01]  /*4ff0*/  @!PT LDS RZ, [RZ] ;  /* 0x00000000fffff984 */ /* 0x000fe20000000800 */
[----:B------:R1:W-:Y:S06]  /*5000*/  MEMBAR.ALL.CTA ;  /* 0x0000000000007992 */ /* 0x0003ec0000008000 */
[----:B-1----:R-:W1:Y:S01]  /*5010*/  FENCE.VIEW.ASYNC.S ;  /* 0x00000000000073c6 */ /* 0x002e620000000000 */
[----:B------:R-:W-:Y:S04]  /*5020*/  PRMT R0, RZ, 0x654, R0 ;  /* 0x00000654ff007816 */ /* 0x000fe80000000000 */
[----:B-1----:R1:W-:Y:S01]  /*5030*/  SYNCS.ARRIVE.TRANS64.RED.A1T0 RZ, [R0+URZ], RZ ;  /* 0x000000ff00ff79a7 */ /* 0x0023e200081004ff */
[----:B----4-:R-:W-:Y:S04]  /*5040*/  LOP3.LUT P6, RZ, R14, 0x1, RZ, 0xc0, !PT ;  /* 0x000000010eff7812 */ /* 0x010fe800078cc0ff */
[----:B------:R-:W-:Y:S09]  /*5050*/  P2R R82, PR, RZ, 0x40 ;  /* 0x00000040ff527803 */ /* 0x000ff20000000000 */
[----:B------:R-:W-:Y:S02]  /*5060*/  @P6 MOV R43, R12 ;  /* 0x0000000c002b6202 */ /* 0x000fe40000000f00 */
[----:B------:R-:W-:Y:S01]  /*5070*/  @P6 LOP3.LUT R41, R13, 0xffff, RZ, 0xc0, !PT ;  /* 0x0000ffff0d296812 */ /* 0x000fe200078ec0ff */
[----:B-1----:R-:W-:Y:S06]  /*5080*/  @!P0 BRA `(.L_x_90) ;  /* 0x0000000000a48947 */ /* 0x002fec0003800000 */
[----:B------:R-:W-:Y:S01]  /*5090*/  IMAD.HI.U32 R11, R74, R19, RZ ;  /* 0x000000134a0b7227 */ /* 0x000fe200078e00ff */
[----:B------:R-:W-:Y:S02]  /*50a0*/  ISETP.NE.AND P0, PT, R18, 0x1, PT ;  /* 0x000000011200780c */ /* 0x000fe40003f05270 */
[----:B------:R-:W-:Y:S01]  /*50b0*/  ISETP.NE.AND P1, PT, R22, 0x1, PT ;  /* 0x000000011600780c */ /* 0x000fe20003f25270 */
[----:B------:R-:W-:Y:S01]  /*50c0*/  IMAD.HI.U32 R10, R73, R66, RZ ;  /* 0x00000042490a7227 */ /* 0x000fe200078e00ff */
[----:B------:R-:W-:Y:S02]  /*50d0*/  SHF.R.U32.HI R11, RZ, R72, R11 ;  /* 0x00000048ff0b7219 */ /* 0x000fe4000001160b */
[----:B------:R-:W-:Y:S01]  /*50e0*/  ISETP.NE.AND P3, PT, R40, 0x1, PT ;  /* 0x000000012800780c */ /* 0x000fe20003f65270 */
[----:B------:R-:W-:Y:S01]  /*50f0*/  IMAD.HI.U32 R24, R43, R66, RZ ;  /* 0x000000422b187227 */ /* 0x000fe200078e00ff */
[----:B------:R-:W-:Y:S02]  /*5100*/  SHF.R.U32.HI R10, RZ, R67, R10 ;  /* 0x00000043ff0a7219 */ /* 0x000fe4000001160a */
[----:B------:R-:W-:Y:S01]  /*5110*/  SEL R3, R74, R11, !P0 ;  /* 0x0000000b4a037207 */ /* 0x000fe20004000000 */
[----:B------:R-:W-:Y:S01]  /*5120*/  IMAD.HI.U32 R11, R41, R19, RZ ;  /* 0x00000013290b7227 */ /* 0x000fe200078e00ff */
[----:B------:R-:W-:Y:S02]  /*5130*/  SEL R7, R73, R10, !P3 ;  /* 0x0000000a49077207 */ /* 0x000fe40005800000 */
[----:B------:R-:W-:Y:S01]  /*5140*/  SHF.R.U32.HI R24, RZ, R67, R24 ;  /* 0x00000043ff187219 */ /* 0x000fe20000011618 */
[-C--:B------:R-:W-:Y:S04]  /*5150*/  IMAD.HI.U32 R10, R3, R16.reuse, RZ ;  /* 0x00000010030a7227 */ /* 0x080fe800078e00ff */
[----:B------:R-:W-:Y:S01]  /*5160*/  IMAD.HI.U32 R20, R7, R16, RZ ;  /* 0x0000001007147227 */ /* 0x000fe200078e00ff */
[-C--:B------:R-:W-:Y:S02]  /*5170*/  @P1 SHF.R.U32.HI R3, RZ, R17.reuse, R10 ;  /* 0x00000011ff031219 */ /* 0x080fe4000001160a */
[----:B------:R-:W-:Y:S02]  /*5180*/  SHF.R.U32.HI R10, RZ, R72, R11 ;  /* 0x00000048ff0a7219 */ /* 0x000fe4000001160b */
[----:B------:R-:W-:Y:S01]  /*5190*/  @P1 SHF.R.U32.HI R7, RZ, R17, R20 ;  /* 0x00000011ff071219 */ /* 0x000fe20000011614 */
[C---:B------:R-:W-:Y:S01]  /*51a0*/  IMAD R4, R22.reuse, R3, RZ ;  /* 0x0000000316047224 */ /* 0x040fe200078e02ff */
[----:B------:R-:W-:Y:S02]  /*51b0*/  SEL R5, R41, R10, !P0 ;  /* 0x0000000a29057207 */ /* 0x000fe40004000000 */
[----:B------:R-:W-:Y:S01]  /*51c0*/  SEL R3, R43, R24, !P3 ;  /* 0x000000182b037207 */ /* 0x000fe20005800000 */
[----:B------:R-:W-:Y:S01]  /*51d0*/  IMAD R6, R22, R7, RZ ;  /* 0x0000000716067224 */ /* 0x000fe200078e02ff */
[C---:B------:R-:W-:Y:S01]  /*51e0*/  ISETP.GE.AND P0, PT, R5.reuse, R4, PT ;  /* 0x000000040500720c */ /* 0x040fe20003f06270 */
[----:B------:R-:W-:Y:S03]  /*51f0*/  IMAD.HI.U32 R8, R5, R16, RZ ;  /* 0x0000001005087227 */ /* 0x000fe600078e00ff */
[----:B------:R-:W-:Y:S01]  /*5200*/  ISETP.GE.OR P0, PT, R3, R6, P0 ;  /* 0x000000060300720c */ /* 0x000fe20000706670 */
[----:B------:R-:W-:Y:S01]  /*5210*/  IMAD.MOV R6, RZ, RZ, -R3 ;  /* 0x000000ffff067224 */ /* 0x000fe200078e0a03 */
[-C--:B------:R-:W-:Y:S03]  /*5220*/  SHF.R.U32.HI R8, RZ, R17.reuse, R8 ;  /* 0x00000011ff087219 */ /* 0x080fe60000011608 */
[----:B------:R-:W-:Y:S01]  /*5230*/  IMAD R43, R40, R6, R43 ;  /* 0x00000006282b7224 */ /* 0x000fe200078e022b */
[----:B------:R-:W-:Y:S05]  /*5240*/  SEL R9, R5, R8, !P1 ;  /* 0x0000000805097207 */ /* 0x000fea0004800000 */
[----:B------:R-:W-:Y:S02]  /*5250*/  IMAD.MOV R8, RZ, RZ, -R9 ;  /* 0x000000ffff087224 */ /* 0x000fe400078e0a09 */
[C---:B------:R-:W-:Y:S04]  /*5260*/  @!P0 IMAD.HI.U32 R4, R3.reuse, R16, RZ ;  /* 0x0000001003048227 */ /* 0x040fe800078e00ff */
[----:B------:R-:W-:Y:S01]  /*5270*/  IMAD R8, R22, R8, R5 ;  /* 0x0000000816087224 */ /* 0x000fe200078e0205 */
[----:B------:R-:W-:Y:S04]  /*5280*/  @!P0 SHF.R.U32.HI R4, RZ, R17, R4 ;  /* 0x00000011ff048219 */ /* 0x000fe80000011604 */
[----:B------:R-:W-:Y:S02]  /*5290*/  @!P0 SEL R0, R3, R4, !P1 ;  /* 0x0000000403008207 */ /* 0x000fe40004800000 */
[----:B------:R-:W-:Y:S02]  /*52a0*/  IADD3 R4, PT, PT, -R5, RZ, RZ ;  /* 0x000000ff05047210 */ /* 0x000fe40007ffe1ff */
[----:B------:R-:W-:Y:S01]  /*52b0*/  @!P0 IADD3 R9, PT, PT, R9, -R0, RZ ;  /* 0x8000000009098210 */ /* 0x000fe20007ffe0ff */
[----:B------:R-:W-:Y:S02]  /*52c0*/  @!P0 IMAD R0, R7, R8, R0 ;  /* 0x0000000807008224 */ /* 0x000fe400078e0200 */
[----:B------:R-:W-:Y:S02]  /*52d0*/  IMAD R41, R18, R4, R41 ;  /* 0x0000000412297224 */ /* 0x000fe400078e0229 */
[----:B------:R-:W-:Y:S02]  /*52e0*/  @!P0 IMAD R5, R9, R22, R3 ;  /* 0x0000001609058224 */ /* 0x000fe400078e0203 */
[----:B------:R-:W-:Y:S04]  /*52f0*/  @!P0 IMAD.MOV.U32 R3, RZ, RZ, R0 ;  /* 0x000000ffff038224 */ /* 0x000fe800078e0000 */
[----:B------:R-:W-:Y:S02]  /*5300*/  IMAD R43, R3, R40, R43 ;  /* 0x00000028032b7224 */ /* 0x000fe400078e022b */
[----:B------:R-:W-:Y:S02]  /*5310*/  IMAD R41, R5, R18, R41 ;  /* 0x0000001205297224 */ /* 0x000fe400078e0229 */
.L_x_90:
[----:B------:R-:W-:Y:S01]  /*5320*/  UISETP.NE.U32.AND UP3, UPT, UR42, URZ, UPT ;  /* 0x000000ff2a00728c */ /* 0x000fe2000bf65070 */
[----:B------:R-:W-:Y:S03]  /*5330*/  ISETP.NE.AND.EX P2, PT, R65, RZ, PT, P2 ;  /* 0x000000ff4100720c */ /* 0x000fe60003f45320 */
[----:B------:R-:W-:Y:S09]  /*5340*/  UISETP.NE.AND.EX UP3, UPT, UR43, URZ, UPT, UP3 ;  /* 0x000000ff2b00728c */ /* 0x000ff2000bf65330 */
[----:B------:R-:W-:Y:S05]  /*5350*/  BRA.U !UP3, `(.L_x_91) ;  /* 0x000000010b387547 */ /* 0x000fea000b800000 */
[----:B------:R-:W-:Y:S01]  /*5360*/  UISETP.NE.U32.AND UP0, UPT, UR40, URZ, UPT ;  /* 0x000000ff2800728c */ /* 0x000fe2000bf05070 */
[----:B------:R-:W-:Y:S03]  /*5370*/  HFMA2 R70, -RZ, RZ, 0, 5.9604644775390625e-08 ;  /* 0x00000001ff467431 */ /* 0x000fe600000001ff */
[----:B------:R-:W-:Y:S06]  /*5380*/  UISETP.NE.AND.EX UP0, UPT, UR41, URZ, UPT, UP0 ;  /* 0x000000ff2900728c */ /* 0x000fec000bf05300 */
[----:B------:R-:W-:Y:S05]  /*5390*/  PLOP3.LUT P0, PT, PT, PT, UP0, 0x80, 0x8 ;  /* 0x000000000008781c */ /* 0x000fea0003f0f008 */
[----:B------:R-:W1:Y:S01]  /*53a0*/  @UP0 LDCU.64 UR6, c[0x0][0x888] ;  /* 0x00011100ff0607ac */ /* 0x000e620008000a00 */
[----:B------:R-:W-:Y:S04]  /*53b0*/  @UP0 UIMAD UR4, UR36, UR42, URZ ;  /* 0x0000002a240402a4 */ /* 0x000fe8000f8e02ff */
[----:B-1----:R-:W-:Y:S06]  /*53c0*/  @UP0 UIMAD.WIDE UR6, UR4, 0x4, UR6 ;  /* 0x00000004040608a5 */ /* 0x002fec000f8e0206 */
[----:B------:R-:W-:Y:S02]  /*53d0*/  IMAD.U32 R4, RZ, RZ, UR6 ;  /* 0x00000006ff047e24 */ /* 0x000fe4000f8e00ff */
[----:B------:R-:W-:Y:S05]  /*53e0*/  IMAD.U32 R5, RZ, RZ, UR7 ;  /* 0x00000007ff057e24 */ /* 0x000fea000f8e00ff */
[----:B------:R-:W2:Y:S02]  /*53f0*/  @P0 LDG.E R0, desc[UR44][R4.64] ;  /* 0x0000002c04000981 */ /* 0x000ea4000c1e1900 */
[----:B--2---:R-:W-:Y:S01]  /*5400*/  @P0 R2UR UR39, R0 ;  /* 0x00000000002702ca */ /* 0x004fe200000e0000 */
[----:B------:R-:W-:Y:S05]  /*5410*/  IMAD.MOV.U32 R0, RZ, RZ, 0x1 ;  /* 0x00000001ff007424 */ /* 0x000fea00078e00ff */
[----:B------:R-:W-:Y:S08]  /*5420*/  @!P0 PRMT R70, R0, 0x7610, R70 ;  /* 0x0000761000468816 */ /* 0x000ff00000000046 */
[----:B------:R-:W1:Y:S02]  /*5430*/  @!UP0 LDCU UR39, c[0x0][0x880] ;  /* 0x00011000ff2787ac */ /* 0x000e640008000800 */
.L_x_91:
[----:B------:R-:W-:Y:S05]  /*5440*/  @!P2 BRA `(.L_x_92) ;  /* 0x000000000020a947 */ /* 0x000fea0003800000 */
[----:B---3--:R-:W-:Y:S04]  /*5450*/  ISETP.NE.U32.AND P0, PT, R62, RZ, PT ;  /* 0x000000ff3e00720c */ /* 0x008fe80003f05070 */
[----:B------:R-:W-:Y:S11]  /*5460*/  ISETP.NE.AND.EX P0, PT, R63, RZ, PT, P0 ;  /* 0x000000ff3f00720c */ /* 0x000ff60003f05300 */
[----:B------:R-:W-:Y:S02]  /*5470*/  @!UPT UIADD3 URZ, UPT, UPT, URZ, URZ, URZ ;  /* 0x000000fffffff290 */ /* 0x000fe4000fffe0ff */
[----:B------:R-:W2:Y:S01]  /*5480*/  @P0 LDC.64 R4, c[0x0][0x8a8] ;  /* 0x00022a00ff040b82 */ /* 0x000ea20000000a00 */
[----:B------:R-:W-:Y:S04]  /*5490*/  @P0 IMAD R0, R64, UR36, RZ ;  /* 0x0000002440000c24 */ /* 0x000fe8000f8e02ff */
[----:B--2---:R-:W-:Y:S05]  /*54a0*/  @P0 IMAD.WIDE R4, R0, 0x4, R4 ;  /* 0x0000000400040825 */ /* 0x004fea00078e0204 */
[----:B-----5:R2:W5:Y:S02]  /*54b0*/  @P0 LDG.E R42, desc[UR44][R4.64] ;  /* 0x0000002c042a0981 */ /* 0x020564000c1e1900 */
[----:B--2---:R-:W4:Y:S02]  /*54c0*/  @!P0 LDC R42, c[0x0][0x8a0] ;  /* 0x00022800ff2a8b82 */ /* 0x004f240000000800 */
.L_x_92:
[----:B------:R-:W2:Y:S01]  /*54d0*/  LDC.64 R4, c[0x0][0xb10] ;  /* 0x0002c400ff047b82 */ /* 0x000ea20000000a00 */
[----:B------:R-:W-:Y:S01]  /*54e0*/  UISETP.NE.AND UP4, UPT, UR47, URZ, UPT ;  /* 0x000000ff2f00728c */ /* 0x000fe2000bf85270 */
[----:B------:R-:W-:Y:S01]  /*54f0*/  SHF.L.U32 R8, R80, 0x1f, RZ ;  /* 0x0000001f50087819 */ /* 0x000fe200000006ff */
[----:B------:R-:W-:Y:S01]  /*5500*/  UPLOP3.LUT UP0, UPT, UPT, UPT, UPT, 0x40, 0x4 ;  /* 0x000000000004789c */ /* 0x000fe20003f0e870 */
[----:B------:R-:W-:Y:S01]  /*5510*/  @P6 SHF.R.U32.HI R77, RZ, 0x10, R13 ;  /* 0x00000010ff4d6819 */ /* 0x000fe2000001160d */
[----:B------:R-:W-:Y:S03]  /*5520*/  ULEA UR50, UR38, UR46, 0x3 ;  /* 0x0000002e26327291 */ /* 0x000fe6000f8e18ff */
[----:B------:R-:W3:Y:S01]  /*5530*/  LDC.64 R6, c[0x0][0xb18] ;  /* 0x0002c600ff067b82 */ /* 0x000ee20000000a00 */
[----:B------:R-:W-:Y:S01]  /*5540*/  PLOP3.LUT P1, PT, PT, PT, UP4, 0x80, 0x8 ;  /* 0x000000000008781c */ /* 0x000fe20003f2f048 */
[----:B------:R-:W-:Y:S01]  /*5550*/  VIADD R83, R83, 0x1 ;  /* 0x0000000153537836 */ /* 0x000fe20000000000 */
[----:B------:R-:W-:Y:S02]  /*5560*/  CS2R R48, SRZ ;  /* 0x0000000000307805 */ /* 0x000fe4000001ff00 */
[----:B------:R-:W-:Y:S02]  /*5570*/  CS2R R46, SRZ ;  /* 0x00000000002e7805 */ /* 0x000fe4000001ff00 */
[----:B------:R-:W-:Y:S01]  /*5580*/  CS2R R50, SRZ ;  /* 0x0000000000327805 */ /* 0x000fe2000001ff00 */
[----:B------:R-:W1:Y:S01]  /*5590*/  @UP4 LDCU.64 UR4, c[0x0][0x888] ;  /* 0x00011100ff0447ac */ /* 0x000e620008000a00 */
[----:B------:R-:W-:Y:S05]  /*55a0*/  @UP4 UPLOP3.LUT UP0, UPT, UPT, UPT, UP3, 0x80, 0x8 ;  /* 0x000000000008489c */ /* 0x000fea0003f0f030 */
[----:B------:R-:W-:Y:S01]  /*55b0*/  @P1 LOP3.LUT P0, RZ, R70, 0xff, RZ, 0xc0, !PT ;  /* 0x000000ff46ff1812 */ /* 0x000fe2000780c0ff */
[----:B-1----:R-:W-:Y:S02]  /*55c0*/  @UP4 UISETP.NE.AND UP1, UPT, UR39, URZ, UPT ;  /* 0x000000ff2700428c */ /* 0x002fe4000bf25270 */
[----:B------:R-:W-:Y:S02]  /*55d0*/  @UP4 UISETP.NE.U32.AND UP2, UPT, UR4, URZ, UPT ;  /* 0x000000ff0400428c */ /* 0x000fe4000bf45070 */
[----:B------:R-:W-:Y:S02]  /*55e0*/  @UP4 USEL UR4, URZ, 0xffffffff, UP1 ;  /* 0xffffffffff044887 */ /* 0x000fe40008800000 */
[----:B------:R-:W-:Y:S06]  /*55f0*/  @UP4 UISETP.NE.AND.EX UP2, UPT, UR5, URZ, UPT, UP2 ;  /* 0x000000ff0500428c */ /* 0x000fec000bf45320 */
[----:B------:R-:W-:Y:S01]  /*5600*/  @P1 VOTEU.ANY UP1, P0 ;  /* 0x0000000000ff1886 */ /* 0x000fe20000020100 */
[----:B------:R-:W-:Y:S01]  /*5610*/  ISETP.NE.AND P0, PT, R23, 0x1, PT ;  /* 0x000000011700780c */ /* 0x000fe20003f05270 */
[----:B------:R-:W-:Y:S04]  /*5620*/  @UP4 USEL UR5, URZ, 0xffffffff, UP2 ;  /* 0xffffffffff054887 */ /* 0x000fe80009000000 */
[----:B------:R-:W-:Y:S04]  /*5630*/  @UP0 USEL UR4, UR5, UR4, !UP1 ;  /* 0x0000000405040287 */ /* 0x000fe8000c800000 */
[----:B------:R-:W-:Y:S04]  /*5640*/  @UP4 ULOP3.LUT UR4, UR4, 0x1, URZ, 0xc0, !UPT ;  /* 0x0000000104044892 */ /* 0x000fe8000f8ec0ff */
[----:B------:R-:W1:Y:S01]  /*5650*/  @!P0 LDC R0, c[0x0][0xb20] ;  /* 0x0002c800ff008b82 */ /* 0x000e620000000800 */
[----:B------:R-:W-:Y:S01]  /*5660*/  UISETP.NE.U32.OR UP0, UPT, UR4, 0x1, !UP4 ;  /* 0x000000010400788c */ /* 0x000fe2000e705470 */
[----:B--2---:R-:W-:Y:S01]  /*5670*/  @!P0 IMAD.HI.U32 R4, R43, R4, RZ ;  /* 0x000000042b048227 */ /* 0x004fe200078e00ff */
[----:B---3--:R-:W-:Y:S05]  /*5680*/  @!P0 ISETP.NE.AND P1, PT, R6, 0x1, PT ;  /* 0x000000010600880c */ /* 0x008fea0003f25270 */
[----:B------:R-:W2:Y:S01]  /*5690*/  @!P0 LDC R3, c[0x0][0xb0c] ;  /* 0x0002c300ff038b82 */ /* 0x000ea20000000800 */
[----:B------:R-:W-:Y:S01]  /*56a0*/  @!P0 IMAD.HI.U32 R7, R41, R7, RZ ;  /* 0x0000000729078227 */ /* 0x000fe200078e00ff */
[----:B------:R-:W-:Y:S02]  /*56b0*/  PLOP3.LUT P3, PT, PT, PT, UP0, 0x80, 0x8 ;  /* 0x000000000008781c */ /* 0x000fe40003f6f008 */
[----:B------:R-:W-:Y:S11]  /*56c0*/  @!P0 SHF.R.U32.HI R4, RZ, R5, R4 ;  /* 0x00000005ff048219 */ /* 0x000ff60000011604 */
[----:B------:R-:W-:Y:S04]  /*56d0*/  @P3 SHF.L.U32 R9, R78, 0x1f, RZ ;  /* 0x0000001f4e093819 */ /* 0x000fe800000006ff */
[----:B------:R-:W3:Y:S01]  /*56e0*/  @P3 SYNCS.PHASECHK.TRANS64.TRYWAIT P5, [UR46+0xf0], R9 ;  /* 0x0000f009ff0035a7 */ /* 0x000ee200080a112e */
[----:B-1----:R-:W-:Y:S02]  /*56f0*/  @!P0 SHF.R.U32.HI R0, RZ, R0, R7 ;  /* 0x00000000ff008219 */ /* 0x002fe40000011607 */
[----:B--2---:R-:W-:Y:S02]  /*5700*/  @!P0 ISETP.NE.AND P2, PT, R3, 0x1, PT ;  /* 0x000000010300880c */ /* 0x004fe40003f45270 */
[----:B------:R-:W-:Y:S02]  /*5710*/  @!P0 SEL R5, R41, R0, !P1 ;  /* 0x0000000029058207 */ /* 0x000fe40004800000 */
[----:B------:R-:W-:Y:S05]  /*5720*/  @!P0 SEL R4, R43, R4, !P2 ;  /* 0x000000042b048207 */ /* 0x000fea0005000000 */
[----:B------:R-:W-:Y:S02]  /*5730*/  @!P0 IMAD.IADD R0, R5, 0x1, -R4 ;  /* 0x0000000105008824 */ /* 0x000fe400078e0a04 */
[----:B------:R-:W-:Y:S01]  /*5740*/  @!P0 IMAD.IADD R4, R4, 0x1, -R5 ;  /* 0x0000000104048824 */ /* 0x000fe200078e0a05 */
[----:B------:R1:W2:Y:S01]  /*5750*/  SYNCS.PHASECHK.TRANS64.TRYWAIT P4, [UR50+0x130], R8 ;  /* 0x00013008ff0075a7 */ /* 0x0002a20008081132 */
[----:B------:R-:W-:Y:S02]  /*5760*/  @!P0 IMAD R43, R0, R3, R43 ;  /* 0x00000003002b8224 */ /* 0x000fe400078e022b */
[----:B------:R-:W-:Y:S01]  /*5770*/  @!P0 IMAD R41, R4, R6, R41 ;  /* 0x0000000604298224 */ /* 0x000fe200078e0229 */
[----:B------:R-:W-:Y:S02]  /*5780*/  PLOP3.LUT P0, PT, PT, PT, PT, 0x8, 0x80 ;  /* 0x000000000080781c */ /* 0x000fe40003f0e170 */
[----:B---3--:R-:W-:Y:S01]  /*5790*/  @P3 PLOP3.LUT P0, PT, P5, PT, PT, 0x8, 0x80 ;  /* 0x000000000080381c */ /* 0x008fe20002f0e170 */
[----:B------:R-:W-:Y:S01]  /*57a0*/  @!UPT UIADD3 URZ, UPT, UPT, URZ, URZ, URZ ;  /* 0x000000fffffff290 */ /* 0x000fe2000fffe0ff */
[----:B-1----:R-:W-:Y:S11]  /*57b0*/  BRA.U !UP0, `(.L_x_93) ;  /* 0x0000000108847547 */ /* 0x002ff6000b800000 */
[----:B------:R-:W-:Y:S01]  /*57c0*/  LOP3.LUT P1, RZ, R70, 0xff, RZ, 0xc0, !PT ;  /* 0x000000ff46ff7812 */ /* 0x000fe2000782c0ff */
[----:B------:R-:W-:Y:S01]  /*57d0*/  @!UPT UIADD3 URZ, UPT, UPT, URZ, URZ, URZ ;  /* 0x000000fffffff290 */ /* 0x000fe2000fffe0ff */
[----:B------:R-:W-:Y:S11]  /*57e0*/  @!P0 BRA `(.L_x_94) ;  /* 0x00000000000c8947 */ /* 0x000ff60003800000 */
[----:B------:R-:W-:Y:S04]  /*57f0*/  SHF.L.U32 R3, R78, 0x1f, RZ ;  /* 0x0000001f4e037819 */ /* 0x000fe800000006ff */
[----:B------:R-:W1:Y:S02]  /*5800*/  SYNCS.PHASECHK.TRANS64.TRYWAIT P0, [UR46+0xf0], R3 ;  /* 0x0000f003ff0075a7 */ /* 0x000e64000800112e */
[----:B-1----:R-:W-:Y:S05]  /*5810*/  @!P0 BRA `(.L_x_95) ;  /* 0x0000001c00288947 */ /* 0x002fea0003800000 */
.L_x_94:
[----:B------:R-:W-:Y:S01]  /*5820*/  UISETP.NE.U32.AND UP0, UPT, UR40, URZ, UPT ;  /* 0x000000ff2800728c */ /* 0x000fe2000bf05070 */
[----:B------:R-:W-:Y:S01]  /*5830*/  CS2R R50, SRZ ;  /* 0x0000000000327805 */ /* 0x000fe2000001ff00 */
[----:B------:R-:W-:Y:S01]  /*5840*/  UISETP.NE.AND UP1, UPT, UR39, URZ, UPT ;  /* 0x000000ff2700728c */ /* 0x000fe2000bf25270 */
[----:B------:R-:W-:Y:S01]  /*5850*/  CS2R R46, SRZ ;  /* 0x00000000002e7805 */ /* 0x000fe2000001ff00 */
[----:B------:R-:W-:Y:S01]  /*5860*/  UISETP.NE.AND.EX UP0, UPT, UR41, URZ, UPT, UP0 ;  /* 0x000000ff2900728c */ /* 0x000fe2000bf05300 */
[----:B------:R-:W-:Y:S01]  /*5870*/  CS2R R48, SRZ ;  /* 0x0000000000307805 */ /* 0x000fe2000001ff00 */
[----:B------:R-:W-:Y:S01]  /*5880*/  USEL UR4, URZ, 0xffffffff, UP1 ;  /* 0xffffffffff047887 */ /* 0x000fe20008800000 */
[----:B------:R-:W-:Y:S01]  /*5890*/  LOP3.LUT R78, R78, 0x1, RZ, 0x3c, !PT ;  /* 0x000000014e4e7812 */ /* 0x000fe200078e3cff */
[----:B------:R-:W-:Y:S03]  /*58a0*/  USEL UR5, URZ, 0xffffffff, UP0 ;  /* 0xffffffffff057887 */ /* 0x000fe60008000000 */
[----:B------:R-:W-:Y:S01]  /*58b0*/  VOTEU.ANY UP0, P1 ;  /* 0x0000000000ff7886 */ /* 0x000fe20000800100 */
[----:B------:R-:W-:Y:S04]  /*58c0*/  @UP3 USEL UR4, UR5, UR4, !UP0 ;  /* 0x0000000405043287 */ /* 0x000fe8000c000000 */
[----:B------:R-:W-:Y:S04]  /*58d0*/  ULOP3.LUT UR4, UR4, 0x1, URZ, 0xc0, !UPT ;  /* 0x0000000104047892 */ /* 0x000fe8000f8ec0ff */
[----:B------:R-:W-:Y:S02]  /*58e0*/  UISETP.NE.U32.AND UP0, UPT, UR4, 0x1, UPT ;  /* 0x000000010400788c */ /* 0x000fe4000bf05070 */
[----:B------:R-:W-:Y:S04]  /*58f0*/  UIADD3 UR4, UPT, UPT, UR46, 0xf8, URZ ;  /* 0x000000f82e047890 */ /* 0x000fe8000fffe0ff */
[----:B------:R-:W-:Y:S01]  /*5900*/  PLOP3.LUT P0, PT, PT, PT, UP0, 0x80, 0x8 ;  /* 0x000000000008781c */ /* 0x000fe20003f0f008 */
[----:B------:R-:W-:Y:S11]  /*5910*/  UPRMT UR4, UR37, 0x654, UR4 ;  /* 0x0000065425047896 */ /* 0x000ff60008000004 */
[----:B------:R-:W-:Y:S01]  /*5920*/  @!UPT UIADD3 URZ, UPT, UPT, URZ, URZ, URZ ;  /* 0x000000fffffff290 */ /* 0x000fe2000fffe0ff */
[----:B------:R3:W1:Y:S04]  /*5930*/  @P0 LDS.64 R50, [R75+UR46+0x200] ;  /* 0x0002002e4b320984 */ /* 0x0006680008000a00 */
[----:B------:R3:W1:Y:S04]  /*5940*/  @P0 LDS.64 R46, [R75+UR46+0x600] ;  /* 0x0006002e4b2e0984 */ /* 0x0006680008000a00 */
[----:B------:R3:W1:Y:S01]  /*5950*/  @P0 LDS.64 R48, [R75+UR46+0xa00] ;  /* 0x000a002e4b300984 */ /* 0x0006620008000a00 */
[----:B------:R-:W-:Y:S01]  /*5960*/  @!PT LDS RZ, [RZ] ;  /* 0x00000000fffff984 */ /* 0x000fe20000000800 */
[----:B------:R-:W-:Y:S01]  /*5970*/  @!PT LDS RZ, [RZ] ;  /* 0x00000000fffff984 */ /* 0x000fe20000000800 */
[----:B------:R-:W-:Y:S01]  /*5980*/  @!PT LDS RZ, [RZ] ;  /* 0x00000000fffff984 */ /* 0x000fe20000000800 */
[----:B------:R-:W-:Y:S01]  /*5990*/  @!PT LDS RZ, [RZ] ;  /* 0x00000000fffff984 */ /* 0x000fe20000000800 */
[----:B------:R4:W-:Y:S06]  /*59a0*/  MEMBAR.ALL.CTA ;  /* 0x0000000000007992 */ /* 0x0009ec0000008000 */
[----:B----4-:R-:W4:Y:S02]  /*59b0*/  FENCE.VIEW.ASYNC.S ;  /* 0x00000000000073c6 */ /* 0x010f240000000000 */
[----:B----4-:R-:W-:Y:S01]  /*59c0*/  SYNCS.ARRIVE.TRANS64.RED.A1T0 RZ, [UR4], RZ ;  /* 0x000000ffffff79a7 */ /* 0x010fe20008100404 */
.L_x_93:
[----:B--2---:R-:W-:Y:S05]  /*59d0*/  @P4 BRA `(.L_x_96) ;  /* 0x0000000000084947 */ /* 0x004fea0003800000 */
[----:B------:R-:W2:Y:S02]  /*59e0*/  SYNCS.PHASECHK.TRANS64.TRYWAIT P0, [UR50+0x130], R8 ;  /* 0x00013008ff0075a7 */ /* 0x000ea40008001132 */
[----:B--2---:R-:W-:Y:S05]  /*59f0*/  @!P0 BRA `(.L_x_97) ;  /* 0x0000001800c88947 */ /* 0x004fea0003800000 */
.L_x_96:
[----:B------:R-:W-:Y:S04]  /*5a00*/  ULEA.HI UR4, UR38, UR38, URZ, 0x1 ;  /* 0x0000002626047291 */ /* 0x000fe8000f8f08ff */
[----:B------:R-:W-:Y:S02]  /*5a10*/  USHF.R.U32.HI UR5, URZ, 0x1, UR4 ;  /* 0x00000001ff057899 */ /* 0x000fe40008011604 */
[----:B------:R-:W-:Y:S04]  /*5a20*/  ULOP3.LUT UR4, UR4, 0xffe, URZ, 0xc0, !UPT ;  /* 0x00000ffe04047892 */ /* 0x000fe8000f8ec0ff */
[----:B------:R-:W-:Y:S01]  /*5a30*/  UIADD3 UR4, UPT, UPT, -UR4, UR38, URZ ;  /* 0x0000002604047290 */ /* 0x000fe2000fffe1ff */
[----:B------:R-:W-:Y:S04]  /*5a40*/  IMAD.U32 R5, RZ, RZ, UR5 ;  /* 0x00000005ff057e24 */ /* 0x000fe8000f8e00ff */
[----:B-1----:R-:W-:Y:S01]  /*5a50*/  IMAD R3, R5, 0x30, R2 ;  /* 0x0000003005037824 */ /* 0x002fe200078e0202 */
[----:B------:R-:W-:Y:S05]  /*5a60*/  MOV R44, UR4 ;  /* 0x00000004002c7c02 */ /* 0x000fea0008000f00 */
[----:B------:R-:W-:Y:S05]  /*5a70*/  IMAD R44, R44, 0x100000, R3 ;  /* 0x001000002c2c7824 */ /* 0x000fea00078e0203 */
[----:B------:R-:W-:Y:S04]  /*5a80*/  SHF.R.U32.HI R7, RZ, 0x15, R44 ;  /* 0x00000015ff077819 */ /* 0x000fe8000001162c */
[----:B------:R-:W-:Y:S11]  /*5a90*/  LOP3.LUT P0, RZ, R7, 0x3, R76, 0x48, !PT ;  /* 0x0000000307ff7812 */ /* 0x000ff6000780484c */
[----:B------:R-:W-:Y:S02]  /*5aa0*/  @!UPT UIADD3 URZ, UPT, UPT, URZ, URZ, URZ ;  /* 0x000000fffffff290 */ /* 0x000fe4000fffe0ff */
[----:B------:R-:W-:Y:S05]  /*5ab0*/  @!P0 BRA `(.L_x_98) ;  /* 0x0000000000408947 */ /* 0x000fea0003800000 */
[----:B------:R-:W1:Y:S01]  /*5ac0*/  LDCU.64 UR8, c[0x4][0x68] ;  /* 0x01000d00ff0877ac */ /* 0x000e620008000a00 */
[----:B------:R-:W-:Y:S01]  /*5ad0*/  MOV R15, 0x0 ;  /* 0x00000000000f7802 */ /* 0x000fe20000000f00 */
[----:B------:R-:W-:Y:S02]  /*5ae0*/  HFMA2 R12, -RZ, RZ, 0, 5.9604644775390625e-08 ;  /* 0x00000001ff0c7431 */ /* 0x000fe400000001ff */
[----:B------:R-:W-:Y:S02]  /*5af0*/  IMAD.MOV.U32 R8, RZ, RZ, 0x192 ;  /* 0x00000192ff087424 */ /* 0x000fe400078e00ff */
[----:B------:R-:W-:Y:S01]  /*5b00*/  IMAD.MOV.U32 R13, RZ, RZ, RZ ;  /* 0x000000ffff0d7224 */ /* 0x000fe200078e00ff */
[----:B------:R-:W2:Y:S01]  /*5b10*/  LDCU.64 UR6, c[0x4][0x70] ;  /* 0x01000e00ff0677ac */ /* 0x000ea20008000a00 */
[----:B------:R-:W3:Y:S01]  /*5b20*/  LDC.64 R14, c[0x4][R15] ;  /* 0x010000000f0e7b82 */ /* 0x000ee20000000a00 */
[----:B------:R-:W4:Y:S01]  /*5b30*/  LDCU.64 UR4, c[0x4][0x8] ;  /* 0x01000100ff0477ac */ /* 0x000f220008000a00 */
[----:B-1----:R-:W-:Y:S01]  /*5b40*/  MOV R5, UR9 ;  /* 0x0000000900057c02 */ /* 0x002fe20008000f00 */
[----:B------:R-:W-:Y:S01]  /*5b50*/  IMAD.U32 R4, RZ, RZ, UR8 ;  /* 0x00000008ff047e24 */ /* 0x000fe2000f8e00ff */
[----:B--2---:R-:W-:Y:S01]  /*5b60*/  MOV R7, UR7 ;  /* 0x0000000700077c02 */ /* 0x004fe20008000f00 */
[----:B------:R-:W-:Y:S01]  /*5b70*/  IMAD.U32 R6, RZ, RZ, UR6 ;  /* 0x00000006ff067e24 */ /* 0x000fe2000f8e00ff */
[----:B----4-:R-:W-:Y:S01]  /*5b80*/  MOV R11, UR5 ;  /* 0x00000005000b7c02 */ /* 0x010fe20008000f00 */
[----:B------:R-:W-:Y:S02]  /*5b90*/  IMAD.U32 R10, RZ, RZ, UR4 ;  /* 0x00000004ff0a7e24 */ /* 0x000fe4000f8e00ff */
[----:B------:R-:W-:Y:S07]  /*5ba0*/  LEPC R20, `(.L_x_98) ;  /* 0x000000001014794e */ /* 0x000fee0000000000 */
[----:B---3-5:R-:W-:Y:S05]  /*5bb0*/  CALL.ABS.NOINC R14 ;  /* 0x000000000e007343 */ /* 0x028fea0003c00000 */
.L_x_98:
[----:B------:R-:W-:Y:S05]  /*5bc0*/  WARPSYNC.ALL ;  /* 0x0000000000007948 */ /* 0x000fea0003800000 */
[C---:B------:R-:W-:Y:S01]  /*5bd0*/  R2UR UR4, R44.reuse ;  /* 0x000000002c0472ca */ /* 0x040fe200000e0000 */
[----:B------:R-:W-:Y:S05]  /*5be0*/  VIADD R3, R44, 0x10 ;  /* 0x000000102c037836 */ /* 0x000fea0000000000 */
[----:B------:R-:W-:Y:S04]  /*5bf0*/  SHF.R.U32.HI R3, RZ, 0x15, R3 ;  /* 0x00000015ff037819 */ /* 0x000fe80000011603 */
[----:B------:R-:W-:Y:S03]  /*5c00*/  LOP3.LUT P0, RZ, R3, 0x3, R76, 0x48, !PT ;  /* 0x0000000303ff7812 */ /* 0x000fe6000780484c */
[----:B------:R-:W1:Y:S01]  /*5c10*/  LDTM.16dp32bit_t0_t15.x8 R32, tmem[UR4] ;  /* 0x00000004002079ee */ /* 0x000e620008980000 */
[----:B------:R-:W2:Y:S09]  /*5c20*/  LDTM.16dp32bit_t16_t31.x8 R32, tmem[UR4+0x8] ;  /* 0x00000804002079ee */ /* 0x000eb200089a0000 */
[----:B--2---:R-:W-:Y:S05]  /*5c30*/  @!P0 BRA `(.L_x_99) ;  /* 0x0000000000408947 */ /* 0x004fea0003800000 */
[----:B------:R-:W2:Y:S01]  /*5c40*/  LDCU.64 UR8, c[0x4][0x68] ;  /* 0x01000d00ff0877ac */ /* 0x000ea20008000a00 */
[----:B------:R-:W-:Y:S01]  /*5c50*/  MOV R15, 0x0 ;  /* 0x00000000000f7802 */ /* 0x000fe20000000f00 */
[----:B------:R-:W-:Y:S02]  /*5c60*/  HFMA2 R12, -RZ, RZ, 0, 5.9604644775390625e-08 ;  /* 0x00000001ff0c7431 */ /* 0x000fe400000001ff */
[----:B------:R-:W-:Y:S02]  /*5c70*/  IMAD.MOV.U32 R8, RZ, RZ, 0x192 ;  /* 0x00000192ff087424 */ /* 0x000fe400078e00ff */
[----:B------:R-:W-:Y:S01]  /*5c80*/  IMAD.MOV.U32 R13, RZ, RZ, RZ ;  /* 0x000000ffff0d7224 */ /* 0x000fe200078e00ff */
[----:B------:R-:W3:Y:S01]  /*5c90*/  LDCU.64 UR6, c[0x4][0x70] ;  /* 0x01000e00ff0677ac */ /* 0x000ee20008000a00 */
[----:B------:R-:W1:Y:S01]  /*5ca0*/  LDC.64 R14, c[0x4][R15] ;  /* 0x010000000f0e7b82 */ /* 0x000e620000000a00 */
[----:B------:R-:W4:Y:S01]  /*5cb0*/  LDCU.64 UR4, c[0x4][0x8] ;  /* 0x01000100ff0477ac */ /* 0x000f220008000a00 */
[----:B--2---:R-:W-:Y:S01]  /*5cc0*/  MOV R5, UR9 ;  /* 0x0000000900057c02 */ /* 0x004fe20008000f00 */
[----:B------:R-:W-:Y:S01]  /*5cd0*/  IMAD.U32 R4, RZ, RZ, UR8 ;  /* 0x00000008ff047e24 */ /* 0x000fe2000f8e00ff */
[----:B---3--:R-:W-:Y:S01]  /*5ce0*/  MOV R7, UR7 ;  /* 0x0000000700077c02 */ /* 0x008fe20008000f00 */
[----:B------:R-:W-:Y:S01]  /*5cf0*/  IMAD.U32 R6, RZ, RZ, UR6 ;  /* 0x00000006ff067e24 */ /* 0x000fe2000f8e00ff */
[----:B----4-:R-:W-:Y:S01]  /*5d00*/  MOV R11, UR5 ;  /* 0x00000005000b7c02 */ /* 0x010fe20008000f00 */
[----:B------:R-:W-:Y:S02]  /*5d10*/  IMAD.U32 R10, RZ, RZ, UR4 ;  /* 0x00000004ff0a7e24 */ /* 0x000fe4000f8e00ff */
[----:B------:R-:W-:Y:S07]  /*5d20*/  LEPC R20, `(.L_x_99) ;  /* 0x000000001014794e */ /* 0x000fee0000000000 */
[----:B-1---5:R-:W-:Y:S05]  /*5d30*/  CALL.ABS.NOINC R14 ;  /* 0x000000000e007343 */ /* 0x022fea0003c00000 */
.L_x_99:
[----:B------:R-:W-:Y:S05]  /*5d40*/  WARPSYNC.ALL ;  /* 0x0000000000007948 */ /* 0x000fea0003800000 */
[C---:B------:R-:W-:Y:S01]  /*5d50*/  R2UR UR4, R44.reuse ;  /* 0x000000002c0472ca */ /* 0x040fe200000e0000 */
[----:B------:R-:W-:Y:S05]  /*5d60*/  VIADD R3, R44, 0x20 ;  /* 0x000000202c037836 */ /* 0x000fea0000000000 */
[----:B------:R-:W-:Y:S04]  /*5d70*/  SHF.R.U32.HI R3, RZ, 0x15, R3 ;  /* 0x00000015ff037819 */ /* 0x000fe80000011603 */
[----:B------:R-:W-:Y:S03]  /*5d80*/  LOP3.LUT P0, RZ, R3, 0x3, R76, 0x48, !PT ;  /* 0x0000000303ff7812 */ /* 0x000fe6000780484c */
[----:B------:R-:W2:Y:S01]  /*5d90*/  LDTM.16dp32bit_t0_t15.x8 R24, tmem[UR4+0x10] ;  /* 0x00001004001879ee */ /* 0x000ea20008980000 */
[----:B------:R-:W1:Y:S09]  /*5da0*/  LDTM.16dp32bit_t16_t31.x8 R24, tmem[UR4+0x18] ;  /* 0x00001804001879ee */ /* 0x000e7200089a0000 */
[----:B-1----:R-:W-:Y:S05]  /*5db0*/  @!P0 BRA `(.L_x_100) ;  /* 0x0000000000408947 */ /* 0x002fea0003800000 */
[----:B------:R-:W1:Y:S01]  /*5dc0*/  LDCU.64 UR8, c[0x4][0x68] ;  /* 0x01000d00ff0877ac */ /* 0x000e620008000a00 */
[----:B------:R-:W-:Y:S01]  /*5dd0*/  MOV R15, 0x0 ;  /* 0x00000000000f7802 */ /* 0x000fe20000000f00 */
[----:B------:R-:W-:Y:S02]  /*5de0*/  HFMA2 R12, -RZ, RZ, 0, 5.9604644775390625e-08 ;  /* 0x00000001ff0c7431 */ /* 0x000fe400000001ff */
[----:B------:R-:W-:Y:S02]  /*5df0*/  IMAD.MOV.U32 R8, RZ, RZ, 0x192 ;  /* 0x00000192ff087424 */ /* 0x000fe400078e00ff */
[----:B------:R-:W-:Y:S01]  /*5e00*/  IMAD.MOV.U32 R13, RZ, RZ, RZ ;  /* 0x000000ffff0d7224 */ /* 0x000fe200078e00ff */
[----:B------:R-:W3:Y:S01]  /*5e10*/  LDCU.64 UR6, c[0x4][0x70] ;  /* 0x01000e00ff0677ac */ /* 0x000ee20008000a00 */
[----:B------:R-:W2:Y:S01]  /*5e20*/  LDC.64 R14, c[0x4][R15] ;  /* 0x010000000f0e7b82 */ /* 0x000ea20000000a00 */
[----:B------:R-:W4:Y:S01]  /*5e30*/  LDCU.64 UR4, c[0x4][0x8] ;  /* 0x01000100ff0477ac */ /* 0x000f220008000a00 */
[----:B-1----:R-:W-:Y:S01]  /*5e40*/  MOV R5, UR9 ;  /* 0x0000000900057c02 */ /* 0x002fe20008000f00 */
[----:B------:R-:W-:Y:S01]  /*5e50*/  IMAD.U32 R4, RZ, RZ, UR8 ;  /* 0x00000008ff047e24 */ /* 0x000fe2000f8e00ff */
[----:B---3--:R-:W-:Y:S01]  /*5e60*/  MOV R7, UR7 ;  /* 0x0000000700077c02 */ /* 0x008fe20008000f00 */
[----:B------:R-:W-:Y:S01]  /*5e70*/  IMAD.U32 R6, RZ, RZ, UR6 ;  /* 0x00000006ff067e24 */ /* 0x000fe2000f8e00ff */
[----:B----4-:R-:W-:Y:S01]  /*5e80*/  MOV R11, UR5 ;  /* 0x00000005000b7c02 */ /* 0x010fe20008000f00 */
[----:B------:R-:W-:Y:S02]  /*5e90*/  IMAD.U32 R10, RZ, RZ, UR4 ;  /* 0x00000004ff0a7e24 */ /* 0x000fe4000f8e00ff */
[----:B------:R-:W-:Y:S07]  /*5ea0*/  LEPC R20, `(.L_x_100) ;  /* 0x000000001014794e */ /* 0x000fee0000000000 */
[----:B--2--5:R-:W-:Y:S05]  /*5eb0*/  CALL.ABS.NOINC R14 ;  /* 0x000000000e007343 */ /* 0x024fea0003c00000 */
.L_x_100:
[----:B------:R-:W-:Y:S01]  /*5ec0*/  ISETP.NE.AND P0, PT, R81, RZ, PT ;  /* 0x000000ff5100720c */ /* 0x000fe20003f05270 */
[----:B------:R-:W-:Y:S05]  /*5ed0*/  WARPSYNC.ALL ;  /* 0x0000000000007948 */ /* 0x000fea0003800000 */
[----:B----45:R-:W-:Y:S01]  /*5ee0*/  IMAD R32, R42, R32, RZ ;  /* 0x000000202a207224 */ /* 0x030fe200078e02ff */
[----:B------:R-:W-:Y:S01]  /*5ef0*/  R2UR UR4, R44 ;  /* 0x000000002c0472ca */ /* 0x000fe200000e0000 */
[----:B------:R-:W-:Y:S01]  /*5f00*/  UIADD3 UR5, UPT, UPT, UR50, 0x150, URZ ;  /* 0x0000015032057890 */ /* 0x000fe2000fffe0ff */
[----:B------:R-:W-:Y:S01]  /*5f10*/  SHF.L.U32 R0, R50, 0x10, RZ ;  /* 0x0000001032007819 */ /* 0x000fe200000006ff */
[----:B------:R-:W-:Y:S01]  /*5f20*/  IMAD R33, R42, R33, RZ ;  /* 0x000000212a217224 */ /* 0x000fe200078e02ff */
[----:B------:R-:W-:Y:S01]  /*5f30*/  PRMT R3, R50, 0x8880, RZ ;  /* 0x0000888032037816 */ /* 0x000fe200000000ff */
[----:B------:R-:W-:Y:S01]  /*5f40*/  IMAD R34, R42, R34, RZ ;  /* 0x000000222a227224 */ /* 0x000fe200078e02ff */
[----:B------:R-:W-:Y:S01]  /*5f50*/  SHF.L.U32 R13, R50, 0x8, RZ ;  /* 0x00000008320d7819 */ /* 0x000fe200000006ff */
[C---:B------:R-:W-:Y:S01]  /*5f60*/  IMAD R35, R42.reuse, R35, RZ ;  /* 0x000000232a237224 */ /* 0x040fe200078e02ff */
[----:B------:R-:W-:Y:S01]  /*5f70*/  SHF.R.S32.HI R0, RZ, 0x18, R0 ;  /* 0x00000018ff007819 */ /* 0x000fe20000011400 */
[----:B------:R-:W-:Y:S01]  /*5f80*/  IMAD R32, R3, UR39, R32 ;  /* 0x0000002703207c24 */ /* 0x000fe2000f8e0220 */
[C---:B------:R-:W-:Y:S01]  /*5f90*/  PRMT R59, R51.reuse, 0x8880, RZ ;  /* 0x00008880333b7816 */ /* 0x040fe200000000ff */
[----:B------:R-:W-:Y:S01]  /*5fa0*/  IMAD R36, R42, R36, RZ ;  /* 0x000000242a247224 */ /* 0x000fe200078e02ff */
[----:B------:R-:W-:Y:S01]  /*5fb0*/  SHF.R.S32.HI R13, RZ, 0x18, R13 ;  /* 0x00000018ff0d7819 */ /* 0x000fe2000001140d */
[----:B------:R-:W-:Y:S01]  /*5fc0*/  IMAD R33, R0, UR39, R33 ;  /* 0x0000002700217c24 */ /* 0x000fe2000f8e0221 */
[----:B------:R-:W-:Y:S01]  /*5fd0*/  SHF.R.S32.HI R12, RZ, 0x18, R50 ;  /* 0x00000018ff0c7819 */ /* 0x000fe20000011432 */
[----:B------:R-:W-:Y:S01]  /*5fe0*/  IMAD.MOV.U32 R3, RZ, RZ, R59 ;  /* 0x000000ffff037224 */ /* 0x000fe200078e003b */
[----:B------:R-:W-:Y:S01]  /*5ff0*/  SHF.L.U32 R58, R51, 0x10, RZ ;  /* 0x00000010333a7819 */ /* 0x000fe200000006ff */
[----:B------:R-:W-:Y:S01]  /*6000*/  IMAD R34, R13, UR39, R34 ;  /* 0x000000270d227c24 */ /* 0x000fe2000f8e0222 */
[----:B------:R-:W-:Y:S01]  /*6010*/  SHF.L.U32 R57, R51, 0x8, RZ ;  /* 0x0000000833397819 */ /* 0x000fe200000006ff */
[----:B------:R-:W-:Y:S01]  /*6020*/  IMAD R37, R42, R37, RZ ;  /* 0x000000252a257224 */ /* 0x000fe200078e02ff */
[----:B------:R-:W-:Y:S01]  /*6030*/  SHF.R.S32.HI R0, RZ, 0x18, R58 ;  /* 0x00000018ff007819 */ /* 0x000fe2000001143a */
[----:B------:R-:W-:Y:S01]  /*6040*/  IMAD R35, R12, UR39, R35 ;  /* 0x000000270c237c24 */ /* 0x000fe2000f8e0223 */
[----:B------:R-:W-:Y:S01]  /*6050*/  PRMT R60, R46, 0x8880, RZ ;  /* 0x000088802e3c7816 */ /* 0x000fe200000000ff */
[C---:B------:R-:W-:Y:S01]  /*6060*/  IMAD R38, R42.reuse, R38, RZ ;  /* 0x000000262a267224 */ /* 0x040fe200078e02ff */
[----:B------:R-:W-:Y:S01]  /*6070*/  SHF.R.S32.HI R13, RZ, 0x18, R57 ;  /* 0x00000018ff0d7819 */ /* 0x000fe20000011439 */
[----:B------:R-:W-:Y:S01]  /*6080*/  IMAD R36, R3, UR39, R36 ;  /* 0x0000002703247c24 */ /* 0x000fe2000f8e0224 */
[----:B------:R-:W-:Y:S01]  /*6090*/  SHF.R.S32.HI R14, RZ, 0x18, R51 ;  /* 0x00000018ff0e7819 */ /* 0x000fe20000011433 */
[----:B------:R-:W-:Y:S01]  /*60a0*/  IMAD R39, R42, R39, RZ ;  /* 0x000000272a277224 */ /* 0x000fe200078e02ff */
[----:B------:R-:W-:Y:S01]  /*60b0*/  MOV R3, R60 ;  /* 0x0000003c00037202 */ /* 0x000fe20000000f00 */
[C---:B------:R-:W-:Y:S01]  /*60c0*/  IMAD.U32 R56, R46.reuse, 0x10000, RZ ;  /* 0x000100002e387824 */ /* 0x040fe200078e00ff */
[----:B------:R-:W-:Y:S01]  /*60d0*/  SHF.L.U32 R54, R46, 0x8, RZ ;  /* 0x000000082e367819 */ /* 0x000fe200000006ff */
[----:B------:R-:W-:Y:S01]  /*60e0*/  IMAD R37, R0, UR39, R37 ;  /* 0x0000002700257c24 */ /* 0x000fe2000f8e0225 */
[----:B------:R-:W-:Y:S01]  /*60f0*/  PRMT R52, R47, 0x8880, RZ ;  /* 0x000088802f347816 */ /* 0x000fe200000000ff */
[----:B--2---:R-:W-:Y:S01]  /*6100*/  IMAD R24, R42, R24, RZ ;  /* 0x000000182a187224 */ /* 0x004fe200078e02ff */
[----:B------:R-:W-:Y:S01]  /*6110*/  SHF.R.S32.HI R0, RZ, 0x18, R56 ;  /* 0x00000018ff007819 */ /* 0x000fe20000011438 */
[----:B------:R-:W-:Y:S01]  /*6120*/  IMAD R38, R13, UR39, R38 ;  /* 0x000000270d267c24 */ /* 0x000fe2000f8e0226 */
[----:B------:R-:W-:Y:S01]  /*6130*/  SHF.R.S32.HI R20, RZ, 0x18, R46 ;  /* 0x00000018ff147819 */ /* 0x000fe2000001142e */
[----:B------:R-:W-:Y:S01]  /*6140*/  IMAD R39, R14, UR39, R39 ;  /* 0x000000270e277c24 */ /* 0x000fe2000f8e0227 */
[C---:B------:R-:W-:Y:S01]  /*6150*/  SHF.L.U32 R51, R47.reuse, 0x10, RZ ;  /* 0x000000102f337819 */ /* 0x040fe200000006ff */
[C---:B------:R-:W-:Y:S01]  /*6160*/  IMAD R25, R42.reuse, R25, RZ ;  /* 0x000000192a197224 */ /* 0x040fe200078e02ff */
[----:B------:R-:W-:Y:S01]  /*6170*/  SHF.L.U32 R50, R47, 0x8, RZ ;  /* 0x000000082f327819 */ /* 0x000fe200000006ff */
[----:B------:R-:W-:Y:S01]  /*6180*/  IMAD R24, R3, UR39, R24 ;  /* 0x0000002703187c24 */ /* 0x000fe2000f8e0218 */
[----:B------:R-:W-:Y:S01]  /*6190*/  SHF.R.S32.HI R3, RZ, 0x18, R54 ;  /* 0x00000018ff037819 */ /* 0x000fe20000011436 */
[C---:B------:R-:W-:Y:S01]  /*61a0*/  IMAD R26, R42.reuse, R26, RZ ;  /* 0x0000001a2a1a7224 */ /* 0x040fe200078e02ff */
[----:B------:R-:W-:Y:S01]  /*61b0*/  MOV R13, R52 ;  /* 0x00000034000d7202 */ /* 0x000fe20000000f00 */
[----:B------:R-:W-:Y:S01]  /*61c0*/  IMAD R27, R42, R27, RZ ;  /* 0x0000001b2a1b7224 */ /* 0x000fe200078e02ff */
[----:B------:R-:W-:Y:S01]  /*61d0*/  PRMT R55, R48, 0x8880, RZ ;  /* 0x0000888030377816 */ /* 0x000fe200000000ff */
[----:B------:R-:W-:Y:S01]  /*61e0*/  IMAD R25, R0, UR39, R25 ;  /* 0x0000002700197c24 */ /* 0x000fe2000f8e0219 */
[----:B------:R-:W-:Y:S01]  /*61f0*/  SHF.R.S32.HI R0, RZ, 0x18, R51 ;  /* 0x00000018ff007819 */ /* 0x000fe20000011433 */
[C---:B------:R-:W-:Y:S01]  /*6200*/  IMAD R28, R42.reuse, R28, RZ ;  /* 0x0000001c2a1c7224 */ /* 0x040fe200078e02ff */
[----:B------:R-:W-:Y:S01]  /*6210*/  SHF.R.S32.HI R46, RZ, 0x18, R47 ;  /* 0x00000018ff2e7819 */ /* 0x000fe2000001142f */
[----:B------:R-:W-:Y:S01]  /*6220*/  IMAD R26, R3, UR39, R26 ;  /* 0x00000027031a7c24 */ /* 0x000fe2000f8e021a */
[----:B------:R-:W-:Y:S01]  /*6230*/  SHF.R.S32.HI R3, RZ, 0x18, R50 ;  /* 0x00000018ff037819 */ /* 0x000fe20000011432 */
[----:B------:R-:W-:Y:S01]  /*6240*/  IMAD R29, R42, R29, RZ ;  /* 0x0000001d2a1d7224 */ /* 0x000fe200078e02ff */
[----:B------:R-:W-:Y:S01]  /*6250*/  SHF.L.U32 R47, R48, 0x8, RZ ;  /* 0x00000008302f7819 */ /* 0x000fe200000006ff */
[----:B------:R-:W-:Y:S01]  /*6260*/  IMAD R27, R20, UR39, R27 ;  /* 0x00000027141b7c24 */ /* 0x000fe2000f8e021b */
[C---:B------:R-:W-:Y:S01]  /*6270*/  PRMT R45, R49.reuse, 0x8880, RZ ;  /* 0x00008880312d7816 */ /* 0x040fe200000000ff */
[----:B------:R-:W-:Y:S01]  /*6280*/  IMAD R30, R42, R30, RZ ;  /* 0x0000001e2a1e7224 */ /* 0x000fe200078e02ff */
[----:B------:R-:W-:Y:S01]  /*6290*/  SHF.R.S32.HI R12, RZ, 0x18, R48 ;  /* 0x00000018ff0c7819 */ /* 0x000fe20000011430 */
[----:B------:R-:W-:Y:S01]  /*62a0*/  IMAD.U32 R53, R48, 0x10000, RZ ;  /* 0x0001000030357824 */ /* 0x000fe200078e00ff */
[----:B------:R-:W-:Y:S01]  /*62b0*/  SHF.L.U32 R21, R49, 0x10, RZ ;  /* 0x0000001031157819 */ /* 0x000fe200000006ff */
[----:B------:R-:W-:Y:S01]  /*62c0*/  IMAD R28, R13, UR39, R28 ;  /* 0x000000270d1c7c24 */ /* 0x000fe2000f8e021c */
[----:B------:R-:W-:Y:S01]  /*62d0*/  MOV R13, R55 ;  /* 0x00000037000d7202 */ /* 0x000fe20000000f00 */
[----:B------:R-:W-:Y:S01]  /*62e0*/  IMAD R31, R42, R31, RZ ;  /* 0x0000001f2a1f7224 */ /* 0x000fe200078e02ff */
[----:B------:R-:W-:Y:S01]  /*62f0*/  SHF.L.U32 R15, R49, 0x8, RZ ;  /* 0x00000008310f7819 */ /* 0x000fe200000006ff */
[----:B------:R-:W-:Y:S01]  /*6300*/  IMAD R29, R0, UR39, R29 ;  /* 0x00000027001d7c24 */ /* 0x000fe2000f8e021d */
[----:B------:R-:W-:Y:S01]  /*6310*/  SHF.R.S32.HI R0, RZ, 0x18, R53 ;  /* 0x00000018ff007819 */ /* 0x000fe20000011435 */
[----:B------:R-:W-:Y:S01]  /*6320*/  IMAD R30, R3, UR39, R30 ;  /* 0x00000027031e7c24 */ /* 0x000fe2000f8e021e */
[----:B------:R-:W-:Y:S01]  /*6330*/  SHF.R.S32.HI R3, RZ, 0x18, R47 ;  /* 0x00000018ff037819 */ /* 0x000fe2000001142f */
[----:B------:R-:W-:Y:S01]  /*6340*/  IMAD R31, R46, UR39, R31 ;  /* 0x000000272e1f7c24 */ /* 0x000fe2000f8e021f */
[----:B------:R-:W-:Y:S01]  /*6350*/  SHF.R.S32.HI R48, RZ, 0x18, R49 ;  /* 0x00000018ff307819 */ /* 0x000fe20000011431 */
[----:B------:R-:W-:Y:S01]  /*6360*/  LDTM.16dp32bit_t0_t15.x8 R4, tmem[UR4+0x20] ;  /* 0x00002004000479ee */ /* 0x000fe20008980000 */
[----:B------:R-:W1:Y:S01]  /*6370*/  LDTM.16dp32bit_t16_t31.x8 R4, tmem[UR4+0x28] ;  /* 0x00002804000479ee */ /* 0x000e6200089a0000 */
[----:B------:R-:W-:Y:S01]  /*6380*/  NOP ;  /* 0x0000000000007918 */ /* 0x000fe20000000000 */
[----:B------:R-:W-:Y:S01]  /*6390*/  UPRMT UR5, UR37, 0x654, UR5 ;  /* 0x0000065425057896 */ /* 0x000fe20008000005 */
[----:B------:R-:W-:Y:S01]  /*63a0*/  I2IP.S8.S32.SAT R88, R31, R30, RZ ;  /* 0x0000001e1f587239 */ /* 0x000fe200000014ff */
[----:B------:R-:W-:Y:S01]  /*63b0*/  UIADD3 UR16, UPT, UPT, UR38, 0x1, URZ ;  /* 0x0000000126107890 */ /* 0x000fe2000fffe0ff */
[----:B------:R-:W-:Y:S01]  /*63c0*/  I2IP.S8.S32.SAT R84, R35, R34, RZ ;  /* 0x0000002223547239 */ /* 0x000fe200000014ff */
[----:B------:R-:W-:Y:S01]  /*63d0*/  BSSY.RECONVERGENT B0, `(.L_x_101) ;  /* 0x000003f000007945 */ /* 0x000fe20003800200 */
[----:B------:R-:W-:Y:S02]  /*63e0*/  I2IP.S8.S32.SAT R87, R29, R28, R88 ;  /* 0x0000001c1d577239 */ /* 0x000fe40000001458 */
[----:B------:R-:W-:Y:S02]  /*63f0*/  I2IP.S8.S32.SAT R84, R33, R32, R84 ;  /* 0x0000002021547239 */ /* 0x000fe40000001454 */
[----:B-1----:R-:W-:Y:S01]  /*6400*/  SYNCS.ARRIVE.TRANS64.RED.A1T0 RZ, [UR5], RZ ;  /* 0x000000ffffff79a7 */ /* 0x002fe20008100405 */
[----:B------:R-:W-:Y:S02]  /*6410*/  I2IP.S8.S32.SAT R85, R39, R38, RZ ;  /* 0x0000002627557239 */ /* 0x000fe400000014ff */
[----:B------:R-:W-:Y:S02]  /*6420*/  I2IP.S8.S32.SAT R86, R27, R26, RZ ;  /* 0x0000001a1b567239 */ /* 0x000fe400000014ff */
[----:B------:R-:W-:Y:S02]  /*6430*/  I2IP.S8.S32.SAT R85, R37, R36, R85 ;  /* 0x0000002425557239 */ /* 0x000fe40000001455 */
[----:B------:R-:W-:Y:S03]  /*6440*/  I2IP.S8.S32.SAT R86, R25, R24, R86 ;  /* 0x0000001819567239 */ /* 0x000fe60000001456 */
[----:B------:R1:W-:Y:S01]  /*6450*/  STS.64 [R75+UR46+0xe00], R84 ;  /* 0x000e00544b007988 */ /* 0x0003e20008000a2e */
[C---:B------:R-:W-:Y:S02]  /*6460*/  IMAD R4, R42.reuse, R4, RZ ;  /* 0x000000042a047224 */ /* 0x040fe400078e02ff */
[C---:B------:R-:W-:Y:S03]  /*6470*/  IMAD R5, R42.reuse, R5, RZ ;  /* 0x000000052a057224 */ /* 0x040fe600078e02ff */
[----:B------:R1:W-:Y:S01]  /*6480*/  STS.64 [R75+UR46+0x1200], R86 ;  /* 0x001200564b007988 */ /* 0x0003e20008000a2e */
[C---:B------:R-:W-:Y:S02]  /*6490*/  IMAD R6, R42.reuse, R6, RZ ;  /* 0x000000062a067224 */ /* 0x040fe400078e02ff */
[----:B------:R-:W-:Y:S01]  /*64a0*/  IMAD R4, R13, UR39, R4 ;  /* 0x000000270d047c24 */ /* 0x000fe2000f8e0204 */
[----:B------:R-:W-:Y:S01]  /*64b0*/  MOV R13, R45 ;  /* 0x0000002d000d7202 */ /* 0x000fe20000000f00 */
[----:B------:R-:W-:Y:S02]  /*64c0*/  IMAD R7, R42, R7, RZ ;  /* 0x000000072a077224 */ /* 0x000fe400078e02ff */
[----:B------:R-:W-:Y:S01]  /*64d0*/  IMAD R5, R0, UR39, R5 ;  /* 0x0000002700057c24 */ /* 0x000fe2000f8e0205 */
[----:B------:R-:W-:Y:S01]  /*64e0*/  SHF.R.S32.HI R0, RZ, 0x18, R21 ;  /* 0x00000018ff007819 */ /* 0x000fe20000011415 */
[C---:B------:R-:W-:Y:S02]  /*64f0*/  IMAD R8, R42.reuse, R8, RZ ;  /* 0x000000082a087224 */ /* 0x040fe400078e02ff */
[----:B------:R-:W-:Y:S01]  /*6500*/  IMAD R6, R3, UR39, R6 ;  /* 0x0000002703067c24 */ /* 0x000fe2000f8e0206 */
[----:B------:R-:W-:Y:S01]  /*6510*/  SHF.R.S32.HI R3, RZ, 0x18, R15 ;  /* 0x00000018ff037819 */ /* 0x000fe2000001140f */
[----:B------:R-:W-:Y:S02]  /*6520*/  IMAD R9, R42, R9, RZ ;  /* 0x000000092a097224 */ /* 0x000fe400078e02ff */
[----:B------:R-:W-:Y:S02]  /*6530*/  IMAD R7, R12, UR39, R7 ;  /* 0x000000270c077c24 */ /* 0x000fe4000f8e0207 */
[----:B------:R-:W-:Y:S02]  /*6540*/  IMAD R8, R13, UR39, R8 ;  /* 0x000000270d087c24 */ /* 0x000fe4000f8e0208 */
[----:B------:R-:W-:Y:S01]  /*6550*/  IMAD R10, R42, R10, RZ ;  /* 0x0000000a2a0a7224 */ /* 0x000fe200078e02ff */
[----:B------:R-:W-:Y:S01]  /*6560*/  I2IP.S8.S32.SAT R90, R7, R6, RZ ;  /* 0x00000006075a7239 */ /* 0x000fe200000014ff */
[----:B------:R-:W-:Y:S02]  /*6570*/  IMAD R9, R0, UR39, R9 ;  /* 0x0000002700097c24 */ /* 0x000fe4000f8e0209 */
[----:B------:R-:W-:Y:S01]  /*6580*/  IMAD R11, R42, R11, RZ ;  /* 0x0000000b2a0b7224 */ /* 0x000fe200078e02ff */
[----:B------:R-:W-:Y:S01]  /*6590*/  I2IP.S8.S32.SAT R88, R5, R4, R90 ;  /* 0x0000000405587239 */ /* 0x000fe2000000145a */
[----:B------:R-:W-:Y:S02]  /*65a0*/  IMAD R10, R3, UR39, R10 ;  /* 0x00000027030a7c24 */ /* 0x000fe4000f8e020a */
[----:B------:R-:W-:Y:S05]  /*65b0*/  IMAD R11, R48, UR39, R11 ;  /* 0x00000027300b7c24 */ /* 0x000fea000f8e020b */
[----:B------:R-:W-:Y:S04]  /*65c0*/  I2IP.S8.S32.SAT R91, R11, R10, RZ ;  /* 0x0000000a0b5b7239 */ /* 0x000fe800000014ff */
[----:B------:R-:W-:Y:S05]  /*65d0*/  I2IP.S8.S32.SAT R89, R9, R8, R91 ;  /* 0x0000000809597239 */ /* 0x000fea000000145b */
[----:B------:R1:W-:Y:S01]  /*65e0*/  STS.64 [R75+UR46+0x1600], R88 ;  /* 0x001600584b007988 */ /* 0x0003e20008000a2e */
[----:B------:R-:W-:Y:S01]  /*65f0*/  @!PT LDS RZ, [RZ] ;  /* 0x00000000fffff984 */ /* 0x000fe20000000800 */
[----:B------:R-:W-:Y:S01]  /*6600*/  @!PT LDS RZ, [RZ] ;  /* 0x00000000fffff984 */ /* 0x000fe20000000800 */
[----:B------:R-:W-:Y:S01]  /*6610*/  @!PT LDS RZ, [RZ] ;  /* 0x00000000fffff984 */ /* 0x000fe20000000800 */
[----:B------:R-:W-:Y:S01]  /*6620*/  @!PT LDS RZ, [RZ] ;  /* 0x00000000fffff984 */ /* 0x000fe20000000800 */
[----:B------:R2:W-:Y:S06]  /*6630*/  MEMBAR.ALL.CTA ;  /* 0x0000000000007992 */ /* 0x0005ec0000008000 */
[----:B--2---:R-:W2:Y:S02]  /*6640*/  FENCE.VIEW.ASYNC.S ;  /* 0x00000000000073c6 */ /* 0x004ea40000000000 */
[----:B--2---:R-:W-:Y:S06]  /*6650*/  BAR.SYNC.DEFER_BLOCKING 0x1, 0x80 ;  /* 0x0042000000007b1d */ /* 0x004fec0000010000 */
[----:B------:R-:W-:Y:S05]  /*6660*/  @P0 BRA `(.L_x_102) ;  /* 0x0000000000540947 */ /* 0x000fea0003800000 */
[----:B------:R-:W-:Y:S01]  /*6670*/  R2UR UR13, R69 ;  /* 0x00000000450d72ca */ /* 0x000fe200000e0000 */
[----:B------:R-:W-:Y:S01]  /*6680*/  UIADD3 UR18, UP0, UPT, UR48, 0x680, URZ ;  /* 0x0000068030127890 */ /* 0x000fe2000ff1e0ff */
[----:B------:R-:W-:Y:S01]  /*6690*/  R2UR UR14, R71 ;  /* 0x00000000470e72ca */ /* 0x000fe200000e0000 */
[----:B------:R-:W-:Y:S02]  /*66a0*/  UIADD3 UR12, UPT, UPT, UR46, 0xe00, URZ ;  /* 0x00000e002e0c7890 */ /* 0x000fe4000fffe0ff */
[----:B------:R-:W-:Y:S01]  /*66b0*/  UIADD3.X UR19, UPT, UPT, URZ, UR49, URZ, UP0, !UPT ;  /* 0x00000031ff137290 */ /* 0x000fe200087fe4ff */
[----:B------:R-:W-:Y:S01]  /*66c0*/  UMOV UR15, UR36 ;  /* 0x00000024000f7c82 */ /* 0x000fe20008000000 */
[----:B------:R-:W-:Y:S01]  /*66d0*/  UIADD3 UR8, UPT, UPT, UR46, 0x1200, URZ ;  /* 0x000012002e087890 */ /* 0x000fe2000fffe0ff */
[----:B------:R-:W-:Y:S01]  /*66e0*/  UMOV UR11, UR36 ;  /* 0x00000024000b7c82 */ /* 0x000fe20008000000 */
[----:B------:R-:W-:Y:S04]  /*66f0*/  UIADD3 UR4, UPT, UPT, UR46, 0x1600, URZ ;  /* 0x000016002e047890 */ /* 0x000fe8000fffe0ff */
[----:B------:R-:W-:Y:S02]  /*6700*/  UIMAD UR13, UR13, 0x30, URZ ;  /* 0x000000300d0d78a4 */ /* 0x000fe4000f8e02ff */
[----:B------:R-:W-:Y:S02]  /*6710*/  USHF.L.U32 UR14, UR14, 0x6, URZ ;  /* 0x000000060e0e7899 */ /* 0x000fe400080006ff */
[----:B------:R-:W-:Y:S02]  /*6720*/  UIADD3 UR9, UPT, UPT, UR13, 0x10, URZ ;  /* 0x000000100d097890 */ /* 0x000fe4000fffe0ff */
[----:B------:R-:W-:Y:S01]  /*6730*/  UIADD3 UR5, UPT, UPT, UR13, 0x20, URZ ;  /* 0x000000200d057890 */ /* 0x000fe2000fffe0ff */
[----:B------:R-:W-:Y:S02]  /*6740*/  UMOV UR7, UR36 ;  /* 0x0000002400077c82 */ /* 0x000fe40008000000 */
[----:B------:R-:W-:Y:S01]  /*6750*/  UMOV UR10, UR14 ;  /* 0x0000000e000a7c82 */ /* 0x000fe20008000000 */
[----:B------:R-:W-:Y:S01]  /*6760*/  UMOV UR6, UR14 ;  /* 0x0000000e00067c82 */ /* 0x000fe20008000000 */
[----:B------:R2:W-:Y:S02]  /*6770*/  UTMASTG.3D [UR12], [UR18] ;  /* 0x0000000c120073b5 */ /* 0x0005e40008010000 */
[----:B------:R2:W-:Y:S02]  /*6780*/  UTMASTG.3D [UR8], [UR18] ;  /* 0x00000008120073b5 */ /* 0x0005e40008010000 */
[----:B------:R2:W-:Y:S01]  /*6790*/  UTMASTG.3D [UR4], [UR18] ;  /* 0x00000004120073b5 */ /* 0x0005e20008010000 */
[----:B------:R0:W-:Y:S01]  /*67a0*/  UTMACMDFLUSH ;  /* 0x00000000000079b7 */ /* 0x0001e20000000000 */
[----:B--2---:R-:W-:Y:S04]  /*67b0*/  DEPBAR.LE SB0, 0x0 ;  /* 0x000080000000791a */ /* 0x004fe80000000000 */
.L_x_102:
[----:B------:R-:W-:Y:S05]  /*67c0*/  BSYNC.RECONVERGENT B0 ;  /* 0x0000000000007941 */ /* 0x000fea0003800200 */
.L_x_101:
[----:B------:R-:W-:Y:S01]  /*67d0*/  BAR.SYNC.DEFER_BLOCKING 0x1, 0x80 ;  /* 0x0042000000007b1d */ /* 0x000fe20000010000 */
[----:B------:R-:W-:Y:S01]  /*67e0*/  ISETP.NE.AND P1, PT, R82, RZ, PT ;  /* 0x000000ff5200720c */ /* 0x000fe20003f25270 */
[----:B------:R-:W-:Y:S01]  /*67f0*/  UISETP.NE.AND UP0, UPT, UR16, 0x4, UPT ;  /* 0x000000041000788c */ /* 0x000fe2000bf05270 */
[----:B------:R-:W-:Y:S01]  /*6800*/  ISETP.NE.AND P0, PT, R83, 0x2, PT ;  /* 0x000000025300780c */ /* 0x000fe20003f05270 */
[----:B------:R-:W-:Y:S02]  /*6810*/  IMAD.IADD R69, R41, 0x1, R61 ;  /* 0x0000000129457824 */ /* 0x000fe400078e023d */
[----:B------:R-:W-:Y:S01]  /*6820*/  USEL UR4, URZ, 0x1, UP0 ;  /* 0x00000001ff047887 */ /* 0x000fe20008000000 */
[----:B------:R-:W-:Y:S01]  /*6830*/  SEL R0, RZ, 0x1, P0 ;  /* 0x00000001ff007807 */ /* 0x000fe20000000000 */
[----:B------:R-:W-:Y:S01]  /*6840*/  USEL UR38, UR16, URZ, UP0 ;  /* 0x000000ff10267287 */ /* 0x000fe20008000000 */
[----:B------:R-:W-:Y:S01]  /*6850*/  SEL R83, R83, RZ, P0 ;  /* 0x000000ff53537207 */ /* 0x000fe20000000000 */
[----:B------:R-:W-:Y:S01]  /*6860*/  IMAD.IADD R71, R43, 0x1, R68 ;  /* 0x000000012b477824 */ /* 0x000fe200078e0244 */
[----:B------:R-:W-:Y:S02]  /*6870*/  LOP3.LUT R79, R79, R0, RZ, 0x3c, !PT ;  /* 0x000000004f4f7212 */ /* 0x000fe400078e3cff */
[----:B------:R-:W-:Y:S02]  /*6880*/  LOP3.LUT R80, R80, UR4, RZ, 0x3c, !PT ;  /* 0x0000000450507c12 */ /* 0x000fe4000f8e3cff */
[----:B------:R-:W-:Y:S01]  /*6890*/  @P1 R2UR UR36, R77 ;  /* 0x000000004d2412ca */ /* 0x000fe200000e0000 */
[----:B------:R-:W-:Y:S03]  /*68a0*/  @!UPT UIADD3 URZ, UPT, UPT, URZ, URZ, URZ ;  /* 0x000000fffffff290 */ /* 0x000fe6000fffe0ff */
[----:B------:R-:W-:Y:S11]  /*68b0*/  @P1 BRA `(.L_x_103) ;  /* 0xffffffe4009c1947 */ /* 0x000ff6000383ffff */
[----:B------:R-:W-:Y:S05]  /*68c0*/  EXIT ;  /* 0x000000000000794d */ /* 0x000fea0003800000 */
.L_x_20:
[----:B--2---:R2:W1:Y:S02]  /*68d0*/  SYNCS.PHASECHK.TRANS64.TRYWAIT P0, [R3+URZ+0x180], R2 ;  /* 0x00018002030075a7 */ /* 0x00446400080011ff */
[----:B-1----:R-:W-:Y:S05]  /*68e0*/  @!P0 NANOSLEEP.SYNCS 0x989680 ;  /* 0x009896800000895d */ /* 0x002fea0003900000 */
[----:B------:R-:W1:Y:S02]  /*68f0*/  @!P0 SYNCS.PHASECHK.TRANS64 P0, [R3+URZ+0x180], R2 ;  /* 0x00018002030085a7 */ /* 0x000e6400080010ff */
[----:B-1----:R-:W-:Y:S05]  /*6900*/  @!P0 BRA `(.L_x_20) ;  /* 0xfffffffc00f08947 */ /* 0x002fea000383ffff */
[----:B------:R-:W-:Y:S05]  /*6910*/  BRA `(.L_x_104) ;  /* 0xffffffac00747947 */ /* 0x000fea000383ffff */
.L_x_23:
[----:B-1----:R-:W-:Y:S07]  /*6920*/  MOV R2, UR33 ;  /* 0x0000002100027c02 */ /* 0x002fee0008000f00 */
.L_x_105:
[----:B-1----:R1:W2:Y:S02]  /*6930*/  SYNCS.PHASECHK.TRANS64.TRYWAIT P0, [R2+URZ+0x78], R5 ;  /* 0x00007805020075a7 */ /* 0x0022a400080011ff */
[----:B--2---:R-:W-:Y:S05]  /*6940*/  @!P0 NANOSLEEP.SYNCS 0x989680 ;  /* 0x009896800000895d */ /* 0x004fea0003900000 */
[----:B------:R-:W2:Y:S02]  /*6950*/  @!P0 SYNCS.PHASECHK.TRANS64 P0, [R2+URZ+0x78], R5 ;  /* 0x00007805020085a7 */ /* 0x000ea400080010ff */
[----:B--2---:R-:W-:Y:S05]  /*6960*/  @!P0 BRA `(.L_x_105) ;  /* 0xfffffffc00f08947 */ /* 0x004fea000383ffff */
[----:B------:R-:W-:Y:S05]  /*6970*/  BRA `(.L_x_22) ;  /* 0xffffffac00c47947 */ /* 0x000fea000383ffff */
.L_x_29:
[----:B-1----:R-:W-:Y:S07]  /*6980*/  MOV R2, UR17 ;  /* 0x0000001100027c02 */ /* 0x002fee0008000f00 */
.L_x_106:
[----:B-1----:R1:W2:Y:S02]  /*6990*/  SYNCS.PHASECHK.TRANS64.TRYWAIT P0, [R2+URZ+0x78], R5 ;  /* 0x00007805020075a7 */ /* 0x0022a400080011ff */
[----:B--2---:R-:W-:Y:S05]  /*69a0*/  @!P0 NANOSLEEP.SYNCS 0x989680 ;  /* 0x009896800000895d */ /* 0x004fea0003900000 */
[----:B------:R-:W2:Y:S02]  /*69b0*/  @!P0 SYNCS.PHASECHK.TRANS64 P0, [R2+URZ+0x78], R5 ;  /* 0x00007805020085a7 */ /* 0x000ea400080010ff */
[----:B--2---:R-:W-:Y:S05]  /*69c0*/  @!P0 BRA `(.L_x_106) ;  /* 0xfffffffc00f08947 */ /* 0x004fea000383ffff */
[----:B------:R-:W-:Y:S05]  /*69d0*/  BRA `(.L_x_28) ;  /* 0xffffffb0006c7947 */ /* 0x000fea000383ffff */
.L_x_33:
[----:B-1----:R1:W2:Y:S02]  /*69e0*/  SYNCS.PHASECHK.TRANS64.TRYWAIT P0, [R2+URZ+0x110], R3 ;  /* 0x00011003020075a7 */ /* 0x0022a400080011ff */
[----:B--2---:R-:W-:Y:S05]  /*69f0*/  @!P0 NANOSLEEP.SYNCS 0x989680 ;  /* 0x009896800000895d */ /* 0x004fea0003900000 */
[----:B------:R-:W2:Y:S02]  /*6a00*/  @!P0 SYNCS.PHASECHK.TRANS64 P0, [R2+URZ+0x110], R3 ;  /* 0x00011003020085a7 */ /* 0x000ea400080010ff */
[----:B--2---:R-:W-:Y:S05]  /*6a10*/  @!P0 BRA `(.L_x_33) ;  /* 0xfffffffc00f08947 */ /* 0x004fea000383ffff */
[----:B------:R-:W-:Y:S05]  /*6a20*/  BRA `(.L_x_107) ;  /* 0xffffffb000fc7947 */ /* 0x000fea000383ffff */
.L_x_37:
[----:B----4-:R-:W-:-:S07]  /*6a30*/  MOV R0, UR5 ;  /* 0x0000000500007c02 */ /* 0x010fce0008000f00 */
.L_x_108:
[----:B-1----:R1:W2:Y:S02]  /*6a40*/  SYNCS.PHASECHK.TRANS64.TRYWAIT P0, [R0+URZ], R3 ;  /* 0x00000003000075a7 */ /* 0x0022a400080011ff */
[----:B--2---:R-:W-:Y:S05]  /*6a50*/  @!P0 NANOSLEEP.SYNCS 0x989680 ;  /* 0x009896800000895d */ /* 0x004fea0003900000 */
[----:B------:R-:W2:Y:S02]  /*6a60*/  @!P0 SYNCS.PHASECHK.TRANS64 P0, [R0+URZ], R3 ;  /* 0x00000003000085a7 */ /* 0x000ea400080010ff */
[----:B--2---:R-:W-:Y:S05]  /*6a70*/  @!P0 BRA `(.L_x_108) ;  /* 0xfffffffc00f08947 */ /* 0x004fea000383ffff */
[----:B------:R-:W-:Y:S05]  /*6a80*/  BRA `(.L_x_109) ;  /* 0xffffffb8006c7947 */ /* 0x000fea000383ffff */
.L_x_38:
[----:B----4-:R-:W-:-:S07]  /*6a90*/  MOV R0, UR5 ;  /* 0x0000000500007c02 */ /* 0x010fce0008000f00 */
.L_x_110:
[----:B-1----:R1:W2:Y:S02]  /*6aa0*/  SYNCS.PHASECHK.TRANS64.TRYWAIT P0, [R0+URZ], R3 ;  /* 0x00000003000075a7 */ /* 0x0022a400080011ff */
[----:B--2---:R-:W-:Y:S05]  /*6ab0*/  @!P0 NANOSLEEP.SYNCS 0x989680 ;  /* 0x009896800000895d */ /* 0x004fea0003900000 */
[----:B------:R-:W2:Y:S02]  /*6ac0*/  @!P0 SYNCS.PHASECHK.TRANS64 P0, [R0+URZ], R3 ;  /* 0x00000003000085a7 */ /* 0x000ea400080010ff */
[----:B--2---:R-:W-:Y:S05]  /*6ad0*/  @!P0 BRA `(.L_x_110) ;  /* 0xfffffffc00f08947 */ /* 0x004fea000383ffff */
[----:B------:R-:W-:Y:S05]  /*6ae0*/  BRA `(.L_x_111) ;  /* 0xffffffb800787947 */ /* 0x000fea000383ffff */
.L_x_39:
[----:B----4-:R-:W-:-:S07]  /*6af0*/  MOV R0, UR5 ;  /* 0x0000000500007c02 */ /* 0x010fce0008000f00 */
.L_x_112:
[----:B-1----:R1:W2:Y:S02]  /*6b00*/  SYNCS.PHASECHK.TRANS64.TRYWAIT P0, [R0+URZ], R3 ;  /* 0x00000003000075a7 */ /* 0x0022a400080011ff */
[----:B--2---:R-:W-:Y:S05]  /*6b10*/  @!P0 NANOSLEEP.SYNCS 0x989680 ;  /* 0x009896800000895d */ /* 0x004fea0003900000 */
[----:B------:R-:W2:Y:S02]  /*6b20*/  @!P0 SYNCS.PHASECHK.TRANS64 P0, [R0+URZ], R3 ;  /* 0x00000003000085a7 */ /* 0x000ea400080010ff */
[----:B--2---:R-:W-:Y:S05]  /*6b30*/  @!P0 BRA `(.L_x_112) ;  /* 0xfffffffc00f08947 */ /* 0x004fea000383ffff */
[----:B------:R-:W-:Y:S05]  /*6b40*/  BRA `(.L_x_113) ;  /* 0xffffffb800847947 */ /* 0x000fea000383ffff */
.L_x_40:
[----:B----4-:R-:W-:-:S07]  /*6b50*/  MOV R0, UR5 ;  /* 0x0000000500007c02 */ /* 0x010fce0008000f00 */
.L_x_114:
[----:B-1----:R1:W2:Y:S02]  /*6b60*/  SYNCS.PHASECHK.TRANS64.TRYWAIT P0, [R0+URZ], R3 ;  /* 0x00000003000075a7 */ /* 0x0022a400080011ff */
[----:B--2---:R-:W-:Y:S05]  /*6b70*/  @!P0 NANOSLEEP.SYNCS 0x989680 ;  /* 0x009896800000895d */ /* 0x004fea0003900000 */
[----:B------:R-:W2:Y:S02]  /*6b80*/  @!P0 SYNCS.PHASECHK.TRANS64 P0, [R0+URZ], R3 ;  /* 0x00000003000085a7 */ /* 0x000ea400080010ff */
[----:B--2---:R-:W-:Y:S05]  /*6b90*/  @!P0 BRA `(.L_x_114) ;  /* 0xfffffffc00f08947 */ /* 0x004fea000383ffff */
[----:B------:R-:W-:Y:S05]  /*6ba0*/  BRA `(.L_x_115) ;  /* 0xffffffb800907947 */ /* 0x000fea000383ffff */
.L_x_41:
[----:B----4-:R-:W-:-:S07]  /*6bb0*/  MOV R0, UR5 ;  /* 0x0000000500007c02 */ /* 0x010fce0008000f00 */
.L_x_116:
[----:B-1----:R1:W2:Y:S02]  /*6bc0*/  SYNCS.PHASECHK.TRANS64.TRYWAIT P0, [R0+URZ], R3 ;  /* 0x00000003000075a7 */ /* 0x0022a400080011ff */
[----:B--2---:R-:W-:Y:S05]  /*6bd0*/  @!P0 NANOSLEEP.SYNCS 0x989680 ;  /* 0x009896800000895d */ /* 0x004fea0003900000 */
[----:B------:R-:W2:Y:S02]  /*6be0*/  @!P0 SYNCS.PHASECHK.TRANS64 P0, [R0+URZ], R3 ;  /* 0x00000003000085a7 */ /* 0x000ea400080010ff */
[----:B--2---:R-:W-:Y:S05]  /*6bf0*/  @!P0 BRA `(.L_x_116) ;  /* 0xfffffffc00f08947 */ /* 0x004fea000383ffff */
[----:B------:R-:W-:Y:S05]  /*6c00*/  BRA `(.L_x_117) ;  /* 0xffffffb8009c7947 */ /* 0x000fea000383ffff */
.L_x_42:
[----:B----4-:R-:W-:-:S07]  /*6c10*/  MOV R0, UR5 ;  /* 0x0000000500007c02 */ /* 0x010fce0008000f00 */
.L_x_118:
[----:B-1----:R1:W2:Y:S02]  /*6c20*/  SYNCS.PHASECHK.TRANS64.TRYWAIT P0, [R0+URZ], R3 ;  /* 0x00000003000075a7 */ /* 0x0022a400080011ff */
[----:B--2---:R-:W-:Y:S05]  /*6c30*/  @!P0 NANOSLEEP.SYNCS 0x989680 ;  /* 0x009896800000895d */ /* 0x004fea0003900000 */
[----:B------:R-:W2:Y:S02]  /*6c40*/  @!P0 SYNCS.PHASECHK.TRANS64 P0, [R0+URZ], R3 ;  /* 0x00000003000085a7 */ /* 0x000ea400080010ff */
[----:B--2---:R-:W-:Y:S05]  /*6c50*/  @!P0 BRA `(.L_x_118) ;  /* 0xfffffffc00f08947 */ /* 0x004fea000383ffff */
[----:B------:R-:W-:Y:S05]  /*6c60*/  BRA `(.L_x_119) ;  /* 0xffffffb800a87947 */ /* 0x000fea000383ffff */
.L_x_43:
[----:B----4-:R-:W-:-:S07]  /*6c70*/  MOV R0, UR5 ;  /* 0x0000000500007c02 */ /* 0x010fce0008000f00 */
.L_x_120:
[----:B-1----:R1:W2:Y:S02]  /*6c80*/  SYNCS.PHASECHK.TRANS64.TRYWAIT P0, [R0+URZ], R3 ;  /* 0x00000003000075a7 */ /* 0x0022a400080011ff */
[----:B--2---:R-:W-:Y:S05]  /*6c90*/  @!P0 NANOSLEEP.SYNCS 0x989680 ;  /* 0x009896800000895d */ /* 0x004fea0003900000 */
[----:B------:R-:W2:Y:S02]  /*6ca0*/  @!P0 SYNCS.PHASECHK.TRANS64 P0, [R0+URZ], R3 ;  /* 0x00000003000085a7 */ /* 0x000ea400080010ff */
[----:B--2---:R-:W-:Y:S05]  /*6cb0*/  @!P0 BRA `(.L_x_120) ;  /* 0xfffffffc00f08947 */ /* 0x004fea000383ffff */
[----:B------:R-:W-:Y:S05]  /*6cc0*/  BRA `(.L_x_121) ;  /* 0xffffffb800b47947 */ /* 0x000fea000383ffff */
.L_x_44:
[----:B----4-:R-:W-:-:S07]  /*6cd0*/  MOV R0, UR5 ;  /* 0x0000000500007c02 */ /* 0x010fce0008000f00 */
.L_x_122:
[----:B-1----:R1:W2:Y:S02]  /*6ce0*/  SYNCS.PHASECHK.TRANS64.TRYWAIT P0, [R0+URZ], R3 ;  /* 0x00000003000075a7 */ /* 0x0022a400080011ff */
[----:B--2---:R-:W-:Y:S05]  /*6cf0*/  @!P0 NANOSLEEP.SYNCS 0x989680 ;  /* 0x009896800000895d */ /* 0x004fea0003900000 */
[----:B------:R-:W2:Y:S02]  /*6d00*/  @!P0 SYNCS.PHASECHK.TRANS64 P0, [R0+URZ], R3 ;  /* 0x00000003000085a7 */ /* 0x000ea400080010ff */
[----:B--2---:R-:W-:Y:S05]  /*6d10*/  @!P0 BRA `(.L_x_122) ;  /* 0xfffffffc00f08947 */ /* 0x004fea000383ffff */
[----:B------:R-:W-:Y:S05]  /*6d20*/  BRA `(.L_x_123) ;  /* 0xffffffb800c07947 */ /* 0x000fea000383ffff */
.L_x_45:
[----:B----4-:R-:W-:-:S07]  /*6d30*/  MOV R0, UR5 ;  /* 0x0000000500007c02 */ /* 0x010fce0008000f00 */
.L_x_124:
[----:B-1----:R1:W2:Y:S02]  /*6d40*/  SYNCS.PHASECHK.TRANS64.TRYWAIT P0, [R0+URZ], R3 ;  /* 0x00000003000075a7 */ /* 0x0022a400080011ff */
[----:B--2---:R-:W-:Y:S05]  /*6d50*/  @!P0 NANOSLEEP.SYNCS 0x989680 ;  /* 0x009896800000895d */ /* 0x004fea0003900000 */
[----:B------:R-:W2:Y:S02]  /*6d60*/  @!P0 SYNCS.PHASECHK.TRANS64 P0, [R0+URZ], R3 ;  /* 0x00000003000085a7 */ /* 0x000ea400080010ff */
[----:B--2---:R-:W-:Y:S05]  /*6d70*/  @!P0 BRA `(.L_x_124) ;  /* 0xfffffffc00f08947 */ /* 0x004fea000383ffff */
[----:B------:R-:W-:Y:S05]  /*6d80*/  BRA `(.L_x_125) ;  /* 0xffffffb800cc7947 */ /* 0x000fea000383ffff */
.L_x_46:
[----:B----4-:R-:W-:-:S07]  /*6d90*/  MOV R0, UR5 ;  /* 0x0000000500007c02 */ /* 0x010fce0008000f00 */
.L_x_126:
[----:B-1----:R1:W2:Y:S02]  /*6da0*/  SYNCS.PHASECHK.TRANS64.TRYWAIT P0, [R0+URZ], R3 ;  /* 0x00000003000075a7 */ /* 0x0022a400080011ff */
[----:B--2---:R-:W-:Y:S05]  /*6db0*/  @!P0 NANOSLEEP.SYNCS 0x989680 ;  /* 0x009896800000895d */ /* 0x004fea0003900000 */
[----:B------:R-:W2:Y:S02]  /*6dc0*/  @!P0 SYNCS.PHASECHK.TRANS64 P0, [R0+URZ], R3 ;  /* 0x00000003000085a7 */ /* 0x000ea400080010ff */
[----:B--2---:R-:W-:Y:S05]  /*6dd0*/  @!P0 BRA `(.L_x_126) ;  /* 0xfffffffc00f08947 */ /* 0x004fea000383ffff */
[----:B------:R-:W-:Y:S05]  /*6de0*/  BRA `(.L_x_127) ;  /* 0xffffffb800d87947 */ /* 0x000fea000383ffff */
.L_x_47:
[----:B----4-:R-:W-:-:S07]  /*6df0*/  MOV R0, UR5 ;  /* 0x0000000500007c02 */ /* 0x010fce0008000f00 */
.L_x_128:
[----:B-1----:R1:W2:Y:S02]  /*6e00*/  SYNCS.PHASECHK.TRANS64.TRYWAIT P0, [R0+URZ], R3 ;  /* 0x00000003000075a7 */ /* 0x0022a400080011ff */
[----:B--2---:R-:W-:Y:S05]  /*6e10*/  @!P0 NANOSLEEP.SYNCS 0x989680 ;  /* 0x009896800000895d */ /* 0x004fea0003900000 */
[----:B------:R-:W2:Y:S02]  /*6e20*/  @!P0 SYNCS.PHASECHK.TRANS64 P0, [R0+URZ], R3 ;  /* 0x00000003000085a7 */ /* 0x000ea400080010ff */
[----:B--2---:R-:W-:Y:S05]  /*6e30*/  @!P0 BRA `(.L_x_128) ;  /* 0xfffffffc00f08947 */ /* 0x004fea000383ffff */
[----:B------:R-:W-:Y:S05]  /*6e40*/  BRA `(.L_x_129) ;  /* 0xffffffb800e47947 */ /* 0x000fea000383ffff */
.L_x_48:
[----:B----4-:R-:W-:-:S07]  /*6e50*/  MOV R0, UR5 ;  /* 0x0000000500007c02 */ /* 0x010fce0008000f00 */
.L_x_130:
[----:B-1----:R1:W2:Y:S02]  /*6e60*/  SYNCS.PHASECHK.TRANS64.TRYWAIT P0, [R0+URZ], R3 ;  /* 0x00000003000075a7 */ /* 0x0022a400080011ff */
[----:B--2---:R-:W-:Y:S05]  /*6e70*/  @!P0 NANOSLEEP.SYNCS 0x989680 ;  /* 0x009896800000895d */ /* 0x004fea0003900000 */
[----:B------:R-:W2:Y:S02]  /*6e80*/  @!P0 SYNCS.PHASECHK.TRANS64 P0, [R0+URZ], R3 ;  /* 0x00000003000085a7 */ /* 0x000ea400080010ff */
[----:B--2---:R-:W-:Y:S05]  /*6e90*/  @!P0 BRA `(.L_x_130) ;  /* 0xfffffffc00f08947 */ /* 0x004fea000383ffff */
[----:B------:R-:W-:Y:S05]  /*6ea0*/  BRA `(.L_x_131) ;  /* 0xffffffb800f07947 */ /* 0x000fea000383ffff */
.L_x_49:
[----:B----4-:R-:W-:-:S07]  /*6eb0*/  MOV R0, UR5 ;  /* 0x0000000500007c02 */ /* 0x010fce0008000f00 */
.L_x_132:
[----:B-1----:R1:W2:Y:S02]  /*6ec0*/  SYNCS.PHASECHK.TRANS64.TRYWAIT P0, [R0+URZ], R3 ;  /* 0x00000003000075a7 */ /* 0x0022a400080011ff */
[----:B--2---:R-:W-:Y:S05]  /*6ed0*/  @!P0 NANOSLEEP.SYNCS 0x989680 ;  /* 0x009896800000895d */ /* 0x004fea0003900000 */
[----:B------:R-:W2:Y:S02]  /*6ee0*/  @!P0 SYNCS.PHASECHK.TRANS64 P0, [R0+URZ], R3 ;  /* 0x00000003000085a7 */ /* 0x000ea400080010ff */
[----:B--2---:R-:W-:Y:S05]  /*6ef0*/  @!P0 BRA `(.L_x_132) ;  /* 0xfffffffc00f08947 */ /* 0x004fea000383ffff */
[----:B------:R-:W-:Y:S05]  /*6f00*/  BRA `(.L_x_133) ;  /* 0xffffffb800fc7947 */ /* 0x000fea000383ffff */
.L_x_50:
[----:B----4-:R-:W-:-:S07]  /*6f10*/  MOV R0, UR5 ;  /* 0x0000000500007c02 */ /* 0x010fce0008000f00 */
.L_x_134:
[----:B-1----:R1:W2:Y:S02]  /*6f20*/  SYNCS.PHASECHK.TRANS64.TRYWAIT P0, [R0+URZ], R3 ;  /* 0x00000003000075a7 */ /* 0x0022a400080011ff */
[----:B--2---:R-:W-:Y:S05]  /*6f30*/  @!P0 NANOSLEEP.SYNCS 0x989680 ;  /* 0x009896800000895d */ /* 0x004fea0003900000 */
[----:B------:R-:W2:Y:S02]  /*6f40*/  @!P0 SYNCS.PHASECHK.TRANS64 P0, [R0+URZ], R3 ;  /* 0x00000003000085a7 */ /* 0x000ea400080010ff */
[----:B--2---:R-:W-:Y:S05]  /*6f50*/  @!P0 BRA `(.L_x_134) ;  /* 0xfffffffc00f08947 */ /* 0x004fea000383ffff */
[----:B------:R-:W-:Y:S05]  /*6f60*/  BRA `(.L_x_135) ;  /* 0xffffffbc00087947 */ /* 0x000fea000383ffff */
.L_x_53:
[----:B-1----:R1:W2:Y:S02]  /*6f70*/  SYNCS.PHASECHK.TRANS64.TRYWAIT P0, [R0+URZ+0x170], R5 ;  /* 0x00017005000075a7 */ /* 0x0022a400080011ff */
[----:B--2---:R-:W-:Y:S05]  /*6f80*/  @!P0 NANOSLEEP.SYNCS 0x989680 ;  /* 0x009896800000895d */ /* 0x004fea0003900000 */
[----:B------:R-:W2:Y:S02]  /*6f90*/  @!P0 SYNCS.PHASECHK.TRANS64 P0, [R0+URZ+0x170], R5 ;  /* 0x00017005000085a7 */ /* 0x000ea400080010ff */
[----:B--2---:R-:W-:Y:S05]  /*6fa0*/  @!P0 BRA `(.L_x_53) ;  /* 0xfffffffc00f08947 */ /* 0x004fea000383ffff */
[----:B------:R-:W-:Y:S05]  /*6fb0*/  BRA `(.L_x_136) ;  /* 0xffffffbc00647947 */ /* 0x000fea000383ffff */
.L_x_54:
[----:B------:R-:W-:-:S07]  /*6fc0*/  MOV R0, UR5 ;  /* 0x0000000500007c02 */ /* 0x000fce0008000f00 */
.L_x_137:
[----:B-1----:R1:W2:Y:S02]  /*6fd0*/  SYNCS.PHASECHK.TRANS64.TRYWAIT P0, [R0+URZ+0x120], R5 ;  /* 0x00012005000075a7 */ /* 0x0022a400080011ff */
[----:B--2---:R-:W-:Y:S05]  /*6fe0*/  @!P0 NANOSLEEP.SYNCS 0x989680 ;  /* 0x009896800000895d */ /* 0x004fea0003900000 */
[----:B------:R-:W2:Y:S02]  /*6ff0*/  @!P0 SYNCS.PHASECHK.TRANS64 P0, [R0+URZ+0x120], R5 ;  /* 0x00012005000085a7 */ /* 0x000ea400080010ff */
[----:B--2---:R-:W-:Y:S05]  /*7000*/  @!P0 BRA `(.L_x_137) ;  /* 0xfffffffc00f08947 */ /* 0x004fea000383ffff */
[----:B------:R-:W-:Y:S05]  /*7010*/  BRA `(.L_x_138) ;  /* 0xffffffbc00747947 */ /* 0x000fea000383ffff */
.L_x_55:
[----:B-1----:R1:W2:Y:S02]  /*7020*/  SYNCS.PHASECHK.TRANS64.TRYWAIT P1, [R0+URZ+0x110], R5 ;  /* 0x00011005000075a7 */ /* 0x0022a400080211ff */
[----:B--2---:R-:W-:Y:S05]  /*7030*/  @!P1 NANOSLEEP.SYNCS 0x989680 ;  /* 0x009896800000995d */ /* 0x004fea0003900000 */
[----:B------:R-:W2:Y:S02]  /*7040*/  @!P1 SYNCS.PHASECHK.TRANS64 P1, [R0+URZ+0x110], R5 ;  /* 0x00011005000095a7 */ /* 0x000ea400080210ff */
[----:B--2---:R-:W-:Y:S05]  /*7050*/  @!P1 BRA `(.L_x_55) ;  /* 0xfffffffc00f09947 */ /* 0x004fea000383ffff */
[----:B------:R-:W-:Y:S05]  /*7060*/  BRA `(.L_x_139) ;  /* 0xffffffbc00a47947 */ /* 0x000fea000383ffff */
.L_x_58:
[----:B------:R-:W-:-:S07]  /*7070*/  MOV R0, UR5 ;  /* 0x0000000500007c02 */ /* 0x000fce0008000f00 */
.L_x_140:
[----:B-1----:R1:W2:Y:S02]  /*7080*/  SYNCS.PHASECHK.TRANS64.TRYWAIT P0, [R0+URZ+0x120], R3 ;  /* 0x00012003000075a7 */ /* 0x0022a400080011ff */
[----:B--2---:R-:W-:Y:S05]  /*7090*/  @!P0 NANOSLEEP.SYNCS 0x989680 ;  /* 0x009896800000895d */ /* 0x004fea0003900000 */
[----:B------:R-:W2:Y:S02]  /*70a0*/  @!P0 SYNCS.PHASECHK.TRANS64 P0, [R0+URZ+0x120], R3 ;  /* 0x00012003000085a7 */ /* 0x000ea400080010ff */
[----:B--2---:R-:W-:Y:S05]  /*70b0*/  @!P0 BRA `(.L_x_140) ;  /* 0xfffffffc00f08947 */ /* 0x004fea000383ffff */
[----:B------:R-:W-:Y:S05]  /*70c0*/  BRA `(.L_x_57) ;  /* 0xffffffbc00f87947 */ /* 0x000fea000383ffff */
.L_x_65:
[----:B-1----:R1:W2:Y:S02]  /*70d0*/  SYNCS.PHASECHK.TRANS64.TRYWAIT P1, [R0+URZ+0x110], R5 ;  /* 0x00011005000075a7 */ /* 0x0022a400080211ff */
[----:B--2---:R-:W-:Y:S05]  /*70e0*/  @!P1 NANOSLEEP.SYNCS 0x989680 ;  /* 0x009896800000995d */ /* 0x004fea0003900000 */
[----:B------:R-:W2:Y:S02]  /*70f0*/  @!P1 SYNCS.PHASECHK.TRANS64 P1, [R0+URZ+0x110], R5 ;  /* 0x00011005000095a7 */ /* 0x000ea400080210ff */
[----:B--2---:R-:W-:Y:S05]  /*7100*/  @!P1 BRA `(.L_x_65) ;  /* 0xfffffffc00f09947 */ /* 0x004fea000383ffff */
[----:B------:R-:W-:Y:S05]  /*7110*/  BRA `(.L_x_141) ;  /* 0xffffffc400687947 */ /* 0x000fea000383ffff */
.L_x_66:
[----:B------:R-:W-:-:S07]  /*7120*/  MOV R3, UR14 ;  /* 0x0000000e00037c02 */ /* 0x000fce0008000f00 */
.L_x_142:
[----:B-1----:R1:W2:Y:S02]  /*7130*/  SYNCS.PHASECHK.TRANS64.TRYWAIT P0, [R3+URZ+0x150], R0 ;  /* 0x00015000030075a7 */ /* 0x0022a400080011ff */
[----:B--2---:R-:W-:Y:S05]  /*7140*/  @!P0 NANOSLEEP.SYNCS 0x989680 ;  /* 0x009896800000895d */ /* 0x004fea0003900000 */
[----:B------:R-:W2:Y:S02]  /*7150*/  @!P0 SYNCS.PHASECHK.TRANS64 P0, [R3+URZ+0x150], R0 ;  /* 0x00015000030085a7 */ /* 0x000ea400080010ff */
[----:B--2---:R-:W-:Y:S05]  /*7160*/  @!P0 BRA `(.L_x_142) ;  /* 0xfffffffc00f08947 */ /* 0x004fea000383ffff */
[----:B------:R-:W-:Y:S05]  /*7170*/  BRA `(.L_x_143) ;  /* 0xffffffc400b47947 */ /* 0x000fea000383ffff */
.L_x_69:
[----:B------:R-:W-:Y:S07]  /*7180*/  MOV R0, UR7 ;  /* 0x0000000700007c02 */ /* 0x000fee0008000f00 */
.L_x_144:
[----:B-1----:R1:W2:Y:S02]  /*7190*/  SYNCS.PHASECHK.TRANS64.TRYWAIT P0, [R0+URZ], R3 ;  /* 0x00000003000075a7 */ /* 0x0022a400080011ff */
[----:B--2---:R-:W-:Y:S05]  /*71a0*/  @!P0 NANOSLEEP.SYNCS 0x989680 ;  /* 0x009896800000895d */ /* 0x004fea0003900000 */
[----:B------:R-:W2:Y:S02]  /*71b0*/  @!P0 SYNCS.PHASECHK.TRANS64 P0, [R0+URZ], R3 ;  /* 0x00000003000085a7 */ /* 0x000ea400080010ff */
[----:B--2---:R-:W-:Y:S05]  /*71c0*/  @!P0 BRA `(.L_x_144) ;  /* 0xfffffffc00f08947 */ /* 0x004fea000383ffff */
[----:B------:R-:W-:Y:S05]  /*71d0*/  BRA `(.L_x_68) ;  /* 0xffffffc400d07947 */ /* 0x000fea000383ffff */
.L_x_72:
[----:B------:R-:W-:-:S07]  /*71e0*/  MOV R0, UR5 ;  /* 0x0000000500007c02 */ /* 0x000fce0008000f00 */
.L_x_145:
[----:B--2---:R2:W3:Y:S02]  /*71f0*/  SYNCS.PHASECHK.TRANS64.TRYWAIT P0, [R0+URZ], R3 ;  /* 0x00000003000075a7 */ /* 0x0044e400080011ff */
[----:B---3--:R-:W-:Y:S05]  /*7200*/  @!P0 NANOSLEEP.SYNCS 0x989680 ;  /* 0x009896800000895d */ /* 0x008fea0003900000 */
[----:B------:R-:W3:Y:S02]  /*7210*/  @!P0 SYNCS.PHASECHK.TRANS64 P0, [R0+URZ], R3 ;  /* 0x00000003000085a7 */ /* 0x000ee400080010ff */
[----:B---3--:R-:W-:Y:S05]  /*7220*/  @!P0 BRA `(.L_x_145) ;  /* 0xfffffffc00f08947 */ /* 0x008fea000383ffff */
[----:B------:R-:W-:Y:S05]  /*7230*/  BRA `(.L_x_146) ;  /* 0xffffffc800ac7947 */ /* 0x000fea000383ffff */
.L_x_73:
[----:B------:R-:W-:-:S07]  /*7240*/  MOV R0, UR5 ;  /* 0x0000000500007c02 */ /* 0x000fce0008000f00 */
.L_x_147:
[----:B--2---:R2:W3:Y:S02]  /*7250*/  SYNCS.PHASECHK.TRANS64.TRYWAIT P0, [R0+URZ], R3 ;  /* 0x00000003000075a7 */ /* 0x0044e400080011ff */
[----:B---3--:R-:W-:Y:S05]  /*7260*/  @!P0 NANOSLEEP.SYNCS 0x989680 ;  /* 0x009896800000895d */ /* 0x008fea0003900000 */
[----:B------:R-:W3:Y:S02]  /*7270*/  @!P0 SYNCS.PHASECHK.TRANS64 P0, [R0+URZ], R3 ;  /* 0x00000003000085a7 */ /* 0x000ee400080010ff */
[----:B---3--:R-:W-:Y:S05]  /*7280*/  @!P0 BRA `(.L_x_147) ;  /* 0xfffffffc00f08947 */ /* 0x008fea000383ffff */
[----:B------:R-:W-:Y:S05]  /*7290*/  BRA `(.L_x_148) ;  /* 0xffffffc800b87947 */ /* 0x000fea000383ffff */
.L_x_74:
[----:B------:R-:W-:-:S07]  /*72a0*/  MOV R0, UR5 ;  /* 0x0000000500007c02 */ /* 0x000fce0008000f00 */
.L_x_149:
[----:B--2---:R2:W3:Y:S02]  /*72b0*/  SYNCS.PHASECHK.TRANS64.TRYWAIT P0, [R0+URZ], R3 ;  /* 0x00000003000075a7 */ /* 0x0044e400080011ff */
[----:B---3--:R-:W-:Y:S05]  /*72c0*/  @!P0 NANOSLEEP.SYNCS 0x989680 ;  /* 0x009896800000895d */ /* 0x008fea0003900000 */
[----:B------:R-:W3:Y:S02]  /*72d0*/  @!P0 SYNCS.PHASECHK.TRANS64 P0, [R0+URZ], R3 ;  /* 0x00000003000085a7 */ /* 0x000ee400080010ff */
[----:B---3--:R-:W-:Y:S05]  /*72e0*/  @!P0 BRA `(.L_x_149) ;  /* 0xfffffffc00f08947 */ /* 0x008fea000383ffff */
[----:B------:R-:W-:Y:S05]  /*72f0*/  BRA `(.L_x_150) ;  /* 0xffffffc800c47947 */ /* 0x000fea000383ffff */
.L_x_75:
[----:B------:R-:W-:-:S07]  /*7300*/  MOV R0, UR6 ;  /* 0x0000000600007c02 */ /* 0x000fce0008000f00 */
.L_x_151:
[----:B--2---:R2:W3:Y:S02]  /*7310*/  SYNCS.PHASECHK.TRANS64.TRYWAIT P0, [R0+URZ], R3 ;  /* 0x00000003000075a7 */ /* 0x0044e400080011ff */
[----:B---3--:R-:W-:Y:S05]  /*7320*/  @!P0 NANOSLEEP.SYNCS 0x989680 ;  /* 0x009896800000895d */ /* 0x008fea0003900000 */
[----:B------:R-:W3:Y:S02]  /*7330*/  @!P0 SYNCS.PHASECHK.TRANS64 P0, [R0+URZ], R3 ;  /* 0x00000003000085a7 */ /* 0x000ee400080010ff */
[----:B---3--:R-:W-:Y:S05]  /*7340*/  @!P0 BRA `(.L_x_151) ;  /* 0xfffffffc00f08947 */ /* 0x008fea000383ffff */
[----:B------:R-:W-:Y:S05]  /*7350*/  BRA `(.L_x_152) ;  /* 0xffffffc800d07947 */ /* 0x000fea000383ffff */
.L_x_80:
[----:B--2---:R2:W3:Y:S02]  /*7360*/  SYNCS.PHASECHK.TRANS64.TRYWAIT P0, [R0+URZ+0x110], R3 ;  /* 0x00011003000075a7 */ /* 0x0044e400080011ff */
[----:B---3--:R-:W-:Y:S05]  /*7370*/  @!P0 NANOSLEEP.SYNCS 0x989680 ;  /* 0x009896800000895d */ /* 0x008fea0003900000 */
[----:B------:R-:W3:Y:S02]  /*7380*/  @!P0 SYNCS.PHASECHK.TRANS64 P0, [R0+URZ+0x110], R3 ;  /* 0x00011003000085a7 */ /* 0x000ee400080010ff */
[----:B---3--:R-:W-:Y:S05]  /*7390*/  @!P0 BRA `(.L_x_80) ;  /* 0xfffffffc00f08947 */ /* 0x008fea000383ffff */
[----:B------:R-:W-:Y:S05]  /*73a0*/  BRA `(.L_x_153) ;  /* 0xffffffcc00d07947 */ /* 0x000fea000383ffff */
.L_x_83:
[----:B------:R-:W-:Y:S07]  /*73b0*/  MOV R0, UR7 ;  /* 0x0000000700007c02 */ /* 0x000fee0008000f00 */
.L_x_154:
[----:B--2---:R2:W3:Y:S02]  /*73c0*/  SYNCS.PHASECHK.TRANS64.TRYWAIT P0, [R0+URZ+0x108], R3 ;  /* 0x00010803000075a7 */ /* 0x0044e400080011ff */
[----:B---3--:R-:W-:Y:S05]  /*73d0*/  @!P0 NANOSLEEP.SYNCS 0x989680 ;  /* 0x009896800000895d */ /* 0x008fea0003900000 */
[----:B------:R-:W3:Y:S02]  /*73e0*/  @!P0 SYNCS.PHASECHK.TRANS64 P0, [R0+URZ+0x108], R3 ;  /* 0x00010803000085a7 */ /* 0x000ee400080010ff */
[----:B---3--:R-:W-:Y:S05]  /*73f0*/  @!P0 BRA `(.L_x_154) ;  /* 0xfffffffc00f08947 */ /* 0x008fea000383ffff */
[----:B------:R-:W-:Y:S05]  /*7400*/  BRA `(.L_x_82) ;  /* 0xffffffd000bc7947 */ /* 0x000fea000383ffff */
.L_x_86:
[----:B------:R-:W-:Y:S07]  /*7410*/  MOV R0, UR7 ;  /* 0x0000000700007c02 */ /* 0x000fee0008000f00 */
.L_x_155:
[----:B-1----:R1:W2:Y:S02]  /*7420*/  SYNCS.PHASECHK.TRANS64.TRYWAIT P2, [R0+URZ+0xf8], R23 ;  /* 0x0000f817000075a7 */ /* 0x0022a400080411ff */
[----:B--2---:R-:W-:Y:S05]  /*7430*/  @!P2 NANOSLEEP.SYNCS 0x989680 ;  /* 0x009896800000a95d */ /* 0x004fea0003900000 */
[----:B------:R-:W2:Y:S02]  /*7440*/  @!P2 SYNCS.PHASECHK.TRANS64 P2, [R0+URZ+0xf8], R23 ;  /* 0x0000f8170000a5a7 */ /* 0x000ea400080410ff */
[----:B--2---:R-:W-:Y:S05]  /*7450*/  @!P2 BRA `(.L_x_155) ;  /* 0xfffffffc00f0a947 */ /* 0x004fea000383ffff */
[----:B------:R-:W-:Y:S05]  /*7460*/  BRA `(.L_x_156) ;  /* 0xffffffd400507947 */ /* 0x000fea000383ffff */
.L_x_89:
[----:B--2---:R2:W4:Y:S02]  /*7470*/  SYNCS.PHASECHK.TRANS64.TRYWAIT P0, [R0+URZ+0x110], R3 ;  /* 0x00011003000075a7 */ /* 0x00452400080011ff */
[----:B----4-:R-:W-:Y:S05]  /*7480*/  @!P0 NANOSLEEP.SYNCS 0x989680 ;  /* 0x009896800000895d */ /* 0x010fea0003900000 */
[----:B------:R-:W4:Y:S02]  /*7490*/  @!P0 SYNCS.PHASECHK.TRANS64 P0, [R0+URZ+0x110], R3 ;  /* 0x00011003000085a7 */ /* 0x000f2400080010ff */
[----:B----4-:R-:W-:Y:S05]  /*74a0*/  @!P0 BRA `(.L_x_89) ;  /* 0xfffffffc00f08947 */ /* 0x010fea000383ffff */
[----:B------:R-:W-:Y:S05]  /*74b0*/  BRA `(.L_x_157) ;  /* 0xffffffd800b07947 */ /* 0x000fea000383ffff */
.L_x_95:
[----:B------:R-:W-:Y:S07]  /*74c0*/  MOV R0, UR46 ;  /* 0x0000002e00007c02 */ /* 0x000fee0008000f00 */
.L_x_158:
[----:B-1----:R1:W3:Y:S02]  /*74d0*/  SYNCS.PHASECHK.TRANS64.TRYWAIT P0, [R0+URZ+0xf0], R3 ;  /* 0x0000f003000075a7 */ /* 0x0022e400080011ff */
[----:B---3--:R-:W-:Y:S05]  /*74e0*/  @!P0 NANOSLEEP.SYNCS 0x989680 ;  /* 0x009896800000895d */ /* 0x008fea0003900000 */
[----:B------:R-:W3:Y:S02]  /*74f0*/  @!P0 SYNCS.PHASECHK.TRANS64 P0, [R0+URZ+0xf0], R3 ;  /* 0x0000f003000085a7 */ /* 0x000ee400080010ff */
[----:B---3--:R-:W-:Y:S05]  /*7500*/  @!P0 BRA `(.L_x_158) ;  /* 0xfffffffc00f08947 */ /* 0x008fea000383ffff */
[----:B------:R-:W-:Y:S05]  /*7510*/  BRA `(.L_x_94) ;  /* 0xffffffe000c07947 */ /* 0x000fea000383ffff */
.L_x_97:
[----:B-1----:R-:W-:Y:S07]  /*7520*/  MOV R3, UR50 ;  /* 0x0000003200037c02 */ /* 0x002fee0008000f00 */
.L_x_159:
[----:B-1----:R1:W2:Y:S02]  /*7530*/  SYNCS.PHASECHK.TRANS64.TRYWAIT P0, [R3+URZ+0x130], R8 ;  /* 0x00013008030075a7 */ /* 0x0022a400080011ff */
[----:B--2---:R-:W-:Y:S05]  /*7540*/  @!P0 NANOSLEEP.SYNCS 0x989680 ;  /* 0x009896800000895d */ /* 0x004fea0003900000 */
[----:B------:R-:W2:Y:S02]  /*7550*/  @!P0 SYNCS.PHASECHK.TRANS64 P0, [R3+URZ+0x130], R8 ;  /* 0x00013008030085a7 */ /* 0x000ea400080010ff */
[----:B--2---:R-:W-:Y:S05]  /*7560*/  @!P0 BRA `(.L_x_159) ;  /* 0xfffffffc00f08947 */ /* 0x004fea000383ffff */
[----:B------:R-:W-:Y:S05]  /*7570*/  BRA `(.L_x_96) ;  /* 0xffffffe400207947 */ /* 0x000fea000383ffff */
        .weak           $__internal_0_$__cuda_sm10x_tcgen05_guardrail_trap_col_being_dealloced_not_returned_by_alloc
        .type           $__internal_0_$__cuda_sm10x_tcgen05_guardrail_trap_col_being_dealloced_not_returned_by_alloc,@function
        .size           $__internal_0_$__cuda_sm10x_tcgen05_guardrail_trap_col_being_dealloced_not_returned_by_alloc,($__internal_1_$__cuda_sm10x_tcgen05_guardrail_trap_phase_invalid_during_alloc - $__internal_0_$__cuda_sm10x_tcgen05_guardrail_trap_col_being_dealloced_not_returned_by_alloc)
$__internal_0_$__cuda_sm10x_tcgen05_guardrail_trap_col_being_dealloced_not_returned_by_alloc:
[----:B------:R-:W-:Y:S05]  /*7580*/  BPT.TRAP 0x1 ;  /* 0x000000040000795c */ /* 0x000fea0000300000 */
[----:B------:R-:W-:-:S04]  /*7590*/  HFMA2 R3, -RZ, RZ, 0, 0 ;  /* 0x00000000ff037431 */ /* 0x000fc800000001ff */
[----:B------:R-:W-:Y:S05]  /*75a0*/  RET.REL.NODEC R2 `(_ZN7cutlass13device_kernelINS_4gemm6kernel13GemmUniversalIN4cute5tupleIJiiiiEEENS1_10collective13CollectiveMmaINS1_35MainloopSm100TmaUmmaWarpSpecializedILi15ELi2ELi4ENS5_IJNS4_1CILi1EEESB_SB_EEEEENS5_IJNSA_ILi64EEENSA_ILi48EEENSA_ILi128EEEEEEaNS5_IJlSB_lEEEaSI_NS4_8TiledMMAINS4_8MMA_AtomIJNS4_15SM100_MMA_S8_SSIaaiLi64ELi48ELNS4_4UMMA5MajorE0ELSN_0ELNSM_8SaturateE0EEEEEENS4_6LayoutISC_NS5_IJNSA_ILi0EEESS_SS_EEEEENS5_IJNS4_10UnderscoreESV_SV_EEEEENS4_13SM90_TMA_LOADENS4_14ComposedLayoutINS4_7SwizzleILi3ELi4ELi3EEENS4_18smem_ptr_flag_bitsILi8EEENSR_INS5_IJNSA_ILi8EEESG_EEENS5_IJSG_SB_EEEEEEEvNS4_8identityESY_S18_vS19_EENS_8epilogue10collective18CollectiveEpilogueINS1B_23Sm100TmaWarpSpecializedILi1ELi1ELi24ELb0ELb0EEEJSH_NS5_IJNSR_ISE_SB_EENSR_ISF_SB_EEEEEaSI_aSI_NS1B_6fusion15FusionCallbacksIS1F_NS1J_17LinearCombinationIaiaiLNS_15FloatRoundStyleE2EEESH_S1I_JEEENS4_5SM1004TMEM4LOAD25SM100_TMEM_LOAD_16dp32b8xESY_NSZ_INS10_ILi0ELi4ELi3EEES13_NSR_INS5_IJS14_NSA_ILi16EEEEEENS5_IJS1U_SB_EEEEEEENS4_39AutoVectorizingCopyWithAssumedAlignmentILi128EEENS4_14SM90_TMA_STOREES1Y_S20_S20_EEEvvEEEEvNT_6ParamsE) ;  /* 0xffffff8802947950 */ /* 0x000fea0003c3ffff */
        .weak           $__internal_1_$__cuda_sm10x_tcgen05_guardrail_trap_phase_invalid_during_alloc
        .type           $__internal_1_$__cuda_sm10x_tcgen05_guardrail_trap_phase_invalid_during_alloc,@function
        .size           $__internal_1_$__cuda_sm10x_tcgen05_guardrail_trap_phase_invalid_during_alloc,($__internal_2_$__cuda_sm10x_tcgen05_guardrail_trap_unallocated_columns_being_dealloced - $__internal_1_$__cuda_sm10x_tcgen05_guardrail_trap_phase_invalid_during_alloc)
$__internal_1_$__cuda_sm10x_tcgen05_guardrail_trap_phase_invalid_during_alloc:
[----:B------:R-:W-:Y:S05]  /*75b0*/  BPT.TRAP 0x1 ;  /* 0x000000040000795c */ /* 0x000fea0000300000 */
[----:B------:R-:W-:-:S04]  /*75c0*/  MOV R3, 0x0 ;  /* 0x0000000000037802 */ /* 0x000fc80000000f00 */
[----:B------:R-:W-:Y:S05]  /*75d0*/  RET.REL.NODEC R2 `(_ZN7cutlass13device_kernelINS_4gemm6kernel13GemmUniversalIN4cute5tupleIJiiiiEEENS1_10collective13CollectiveMmaINS1_35MainloopSm100TmaUmmaWarpSpecializedILi15ELi2ELi4ENS5_IJNS4_1CILi1EEESB_SB_EEEEENS5_IJNSA_ILi64EEENSA_ILi48EEENSA_ILi128EEEEEEaNS5_IJlSB_lEEEaSI_NS4_8TiledMMAINS4_8MMA_AtomIJNS4_15SM100_MMA_S8_SSIaaiLi64ELi48ELNS4_4UMMA5MajorE0ELSN_0ELNSM_8SaturateE0EEEEEENS4_6LayoutISC_NS5_IJNSA_ILi0EEESS_SS_EEEEENS5_IJNS4_10UnderscoreESV_SV_EEEEENS4_13SM90_TMA_LOADENS4_14ComposedLayoutINS4_7SwizzleILi3ELi4ELi3EEENS4_18smem_ptr_flag_bitsILi8EEENSR_INS5_IJNSA_ILi8EEESG_EEENS5_IJSG_SB_EEEEEEEvNS4_8identityESY_S18_vS19_EENS_8epilogue10collective18CollectiveEpilogueINS1B_23Sm100TmaWarpSpecializedILi1ELi1ELi24ELb0ELb0EEEJSH_NS5_IJNSR_ISE_SB_EENSR_ISF_SB_EEEEEaSI_aSI_NS1B_6fusion15FusionCallbacksIS1F_NS1J_17LinearCombinationIaiaiLNS_15FloatRoundStyleE2EEESH_S1I_JEEENS4_5SM1004TMEM4LOAD25SM100_TMEM_LOAD_16dp32b8xESY_NSZ_INS10_ILi0ELi4ELi3EEES13_NSR_INS5_IJS14_NSA_ILi16EEEEEENS5_IJS1U_SB_EEEEEEENS4_39AutoVectorizingCopyWithAssumedAlignmentILi128EEENS4_14SM90_TMA_STOREES1Y_S20_S20_EEEvvEEEEvNT_6ParamsE) ;  /* 0xffffff8802887950 */ /* 0x000fea0003c3ffff */
        .weak           $__internal_2_$__cuda_sm10x_tcgen05_guardrail_trap_unallocated_columns_being_dealloced
        .type           $__internal_2_$__cuda_sm10x_tcgen05_guardrail_trap_unallocated_columns_being_dealloced,@function
        .size           $__internal_2_$__cuda_sm10x_tcgen05_guardrail_trap_unallocated_columns_being_dealloced,(.L_x_161 - $__internal_2_$__cuda_sm10x_tcgen05_guardrail_trap_unallocated_columns_being_dealloced)
$__internal_2_$__cuda_sm10x_tcgen05_guardrail_trap_unallocated_columns_being_dealloced:
[----:B------:R-:W-:Y:S05]  /*75e0*/  BPT.TRAP 0x1 ;  /* 0x000000040000795c */ /* 0x000fea0000300000 */
[----:B------:R-:W-:-:S04]  /*75f0*/  HFMA2 R3, -RZ, RZ, 0, 0 ;  /* 0x00000000ff037431 */ /* 0x000fc800000001ff */
[----:B------:R-:W-:Y:S05]  /*7600*/  RET.REL.NODEC R2 `(_ZN7cutlass13device_kernelINS_4gemm6kernel13GemmUniversalIN4cute5tupleIJiiiiEEENS1_10collective13CollectiveMmaINS1_35MainloopSm100TmaUmmaWarpSpecializedILi15ELi2ELi4ENS5_IJNS4_1CILi1EEESB_SB_EEEEENS5_IJNSA_ILi64EEENSA_ILi48EEENSA_ILi128EEEEEEaNS5_IJlSB_lEEEaSI_NS4_8TiledMMAINS4_8MMA_AtomIJNS4_15SM100_MMA_S8_SSIaaiLi64ELi48ELNS4_4UMMA5MajorE0ELSN_0ELNSM_8SaturateE0EEEEEENS4_6LayoutISC_NS5_IJNSA_ILi0EEESS_SS_EEEEENS5_IJNS4_10UnderscoreESV_SV_EEEEENS4_13SM90_TMA_LOADENS4_14ComposedLayoutINS4_7SwizzleILi3ELi4ELi3EEENS4_18smem_ptr_flag_bitsILi8EEENSR_INS5_IJNSA_ILi8EEESG_EEENS5_IJSG_SB_EEEEEEEvNS4_8identityESY_S18_vS19_EENS_8epilogue10collective18CollectiveEpilogueINS1B_23Sm100TmaWarpSpecializedILi1ELi1ELi24ELb0ELb0EEEJSH_NS5_IJNSR_ISE_SB_EENSR_ISF_SB_EEEEEaSI_aSI_NS1B_6fusion15FusionCallbacksIS1F_NS1J_17LinearCombinationIaiaiLNS_15FloatRoundStyleE2EEESH_S1I_JEEENS4_5SM1004TMEM4LOAD25SM100_TMEM_LOAD_16dp32b8xESY_NSZ_INS10_ILi0ELi4ELi3EEES13_NSR_INS5_IJS14_NSA_ILi16EEEEEENS5_IJS1U_SB_EEEEEEENS4_39AutoVectorizingCopyWithAssumedAlignmentILi128EEENS4_14SM90_TMA_STOREES1Y_S20_S20_EEEvvEEEEvNT_6ParamsE) ;  /* 0xffffff88027c7950 */ /* 0x000fea0003c3ffff */
.L_x_160:
[----:B------:R-:W-:-:S00]  /*7610*/  BRA `(.L_x_160) ;  /* 0xfffffffc00fc7947 */ /* 0x000fc0000383ffff */
[----:B------:R-:W-:-:S00]  /*7620*/  NOP ;  /* 0x0000000000007918 */ /* 0x000fc00000000000 */
        /* <DEDUP_REMOVED lines=13> */
.L_x_161:


//--------------------- .nv.global.init           --------------------------
	.section	.nv.global.init,"aw",@progbits
.nv.global.init:
	.type		$str$26,@object
	.size		$str$26,($str$25 - $str$26)
$str$26:
        /*0000*/ 	.byte	0x2f, 0x74, 0x6d, 0x70, 0x2f, 0x63, 0x75, 0x74, 0x6c, 0x61, 0x73, 0x73, 0x5f, 0x73, 0x77, 0x65
        /*0010*/ 	.byte	0x65, 0x70, 0x5f, 0x73, 0x72, 0x63, 0x2f, 0x69, 0x6e, 0x63, 0x6c, 0x75, 0x64, 0x65, 0x2f, 0x63
        /*0020*/ 	.byte	0x75, 0x74, 0x65, 0x2f, 0x61, 0x74, 0x6f, 0x6d, 0x2f, 0x63, 0x6f, 0x70, 0x79, 0x5f, 0x74, 0x72
        /*0030*/ 	.byte	0x61, 0x69, 0x74, 0x73, 0x5f, 0x73, 0x6d, 0x31, 0x30, 0x30, 0x2e, 0x68, 0x70, 0x70, 0x00
	.type		$str$25,@object
	.size		$str$25,(__unnamed_1 - $str$25)
$str$25:
        /*003f*/ 	.byte	0x28, 0x28, 0x75, 0x69, 0x6e, 0x74, 0x33, 0x32, 0x5f, 0x74, 0x28, 0x74, 0x68, 0x72, 0x65, 0x61
        /*004f*/ 	.byte	0x64, 0x49, 0x64, 0x78, 0x2e, 0x78, 0x29, 0x20, 0x2f, 0x20, 0x33, 0x32, 0x29, 0x20, 0x25, 0x20
        /*005f*/ 	.byte	0x34, 0x29, 0x20, 0x3d, 0x3d, 0x20, 0x28, 0x28, 0x28, 0x74, 0x6d, 0x65, 0x6d, 0x5f, 0x61, 0x64
        /*006f*/ 	.byte	0x64, 0x72, 0x20, 0x3e, 0x3e, 0x20, 0x31, 0x36, 0x29, 0x20, 0x2f, 0x20, 0x33, 0x32, 0x29, 0x20
        /*007f*/ 	.byte	0x25, 0x20, 0x34, 0x29, 0x00
	.type		__unnamed_1,@object
	.size		__unnamed_1,(.L_1 - __unnamed_1)
__unnamed_1:
        /*0084*/ 	.byte	0x63, 0x6f, 0x6e, 0x73, 0x74, 0x65, 0x78, 0x70, 0x72, 0x20, 0x76, 0x6f, 0x69, 0x64, 0x20, 0x63
        /* <DEDUP_REMOVED lines=36> */
        /*02d4*/ 	.byte	0x3a, 0x3a, 0x43, 0x3c, 0x30, 0x3e, 0x3e, 0x3e, 0x3e, 0x5d, 0x00
.L_1:


//--------------------- .nv.shared._ZN7cutlass13device_kernelINS_4gemm6kernel13GemmUniversalIN4cute5tupleIJiiiiEEENS1_10collective13CollectiveMmaINS1_35MainloopSm100TmaUmmaWarpSpecializedILi15ELi2ELi4ENS5_IJNS4_1CILi1EEESB_SB_EEEEENS5_IJNSA_ILi64EEENSA_ILi48EEENSA_ILi128EEEEEEaNS5_IJlSB_lEEEaSI_NS4_8TiledMMAINS4_8MMA_AtomIJNS4_15SM100_MMA_S8_SSIaaiLi64ELi48ELNS4_4UMMA5MajorE0ELSN_0ELNSM_8SaturateE0EEEEEENS4_6LayoutISC_NS5_IJNSA_ILi0EEESS_SS_EEEEENS5_IJNS4_10UnderscoreESV_SV_EEEEENS4_13SM90_TMA_LOADENS4_14ComposedLayoutINS4_7SwizzleILi3ELi4ELi3EEENS4_18smem_ptr_flag_bitsILi8EEENSR_INS5_IJNSA_ILi8EEESG_EEENS5_IJSG_SB_EEEEEEEvNS4_8identityESY_S18_vS19_EENS_8epilogue10collective18CollectiveEpilogueINS1B_23Sm100TmaWarpSpecializedILi1ELi1ELi24ELb0ELb0EEEJSH_NS5_IJNSR_ISE_SB_EENSR_ISF_SB_EEEEEaSI_aSI_NS1B_6fusion15FusionCallbacksIS1F_NS1J_17LinearCombinationIaiaiLNS_15FloatRoundStyleE2EEESH_S1I_JEEENS4_5SM1004TMEM4LOAD25SM100_TMEM_LOAD_16dp32b8xESY_NSZ_INS10_ILi0ELi4ELi3EEES13_NSR_INS5_IJS14_NSA_ILi16EEEEEENS5_IJS1U_SB_EEEEEEENS4_39AutoVectorizingCopyWithAssumedAlignmentILi128EEENS4_14SM90_TMA_STOREES1Y_S20_S20_EEEvvEEEEvNT_6ParamsE --------------------------
	.section	.nv.shared._ZN7cutlass13device_kernelINS_4gemm6kernel13GemmUniversalIN4cute5tupleIJiiiiEEENS1_10collective13CollectiveMmaINS1_35MainloopSm100TmaUmmaWarpSpecializedILi15ELi2ELi4ENS5_IJNS4_1CILi1EEESB_SB_EEEEENS5_IJNSA_ILi64EEENSA_ILi48EEENSA_ILi128EEEEEEaNS5_IJlSB_lEEEaSI_NS4_8TiledMMAINS4_8MMA_AtomIJNS4_15SM100_MMA_S8_SSIaaiLi64ELi48ELNS4_4UMMA5MajorE0ELSN_0ELNSM_8SaturateE0EEEEEENS4_6LayoutISC_NS5_IJNSA_ILi0EEESS_SS_EEEEENS5_IJNS4_10UnderscoreESV_SV_EEEEENS4_13SM90_TMA_LOADENS4_14ComposedLayoutINS4_7SwizzleILi3ELi4ELi3EEENS4_18smem_ptr_flag_bitsILi8EEENSR_INS5_IJNSA_ILi8EEESG_EEENS5_IJSG_SB_EEEEEEEvNS4_8identityESY_S18_vS19_EENS_8epilogue10collective18CollectiveEpilogueINS1B_23Sm100TmaWarpSpecializedILi1ELi1ELi24ELb0ELb0EEEJSH_NS5_IJNSR_ISE_SB_EENSR_ISF_SB_EEEEEaSI_aSI_NS1B_6fusion15FusionCallbacksIS1F_NS1J_17LinearCombinationIaiaiLNS_15FloatRoundStyleE2EEESH_S1I_JEEENS4_5SM1004TMEM4LOAD25SM100_TMEM_LOAD_16dp32b8xESY_NSZ_INS10_ILi0ELi4ELi3EEES13_NSR_INS5_IJS14_NSA_ILi16EEEEEENS5_IJS1U_SB_EEEEEEENS4_39AutoVectorizingCopyWithAssumedAlignmentILi128EEENS4_14SM90_TMA_STOREES1Y_S20_S20_EEEvvEEEEvNT_6ParamsE,"aw",@nobits
	.sectionflags	@""
	.align	16
	.zero		1024


//--------------------- .nv.shared.reserved.0     --------------------------
	.section	.nv.shared.reserved.0,"aw",@nobits
	.weak		__nv_reservedSMEM_offset_0_alias
	.size		__nv_reservedSMEM_offset_0_alias, 0, 64
	.other		__nv_reservedSMEM_offset_0_alias,@"STO_CUDA_RESERVED_SHARED STV_DEFAULT"
__nv_reservedSMEM_offset_0_alias:
	.zero		0
.nv.shared.reserved.0:
	.zero		64
	.weak		__nv_reservedSMEM_tcgen05_partition
	.type		__nv_reservedSMEM_tcgen05_partition,@object
	.size		__nv_reservedSMEM_tcgen05_partition,(.L_0 - __nv_reservedSMEM_tcgen05_partition)
__nv_reservedSMEM_tcgen05_partition:
	.zero		32
.L_0:


//--------------------- .nv.global                --------------------------
	.section	.nv.global,"aw",@nobits
.nv.global:
	.type		_ZN40_INTERNAL_a3c568c6_4_k_cu_cf8b584d_355084cute1_E,@object
	.size		_ZN40_INTERNAL_a3c568c6_4_k_cu_cf8b584d_355084cute1_E,(_ZN40_INTERNAL_a3c568c6_4_k_cu_cf8b584d_355084cuda3std3__45__cpo6cbeginE - _ZN40_INTERNAL_a3c568c6_4_k_cu_cf8b584d_355084cute1_E)
_ZN40_INTERNAL_a3c568c6_4_k_cu_cf8b584d_355084cute1_E:
	.zero		1
	.type		_ZN40_INTERNAL_a3c568c6_4_k_cu_cf8b584d_355084cuda3std3__45__cpo6cbeginE,@object
	.size		_ZN40_INTERNAL_a3c568c6_4_k_cu_cf8b584d_355084cuda3std3__45__cpo6cbeginE,(_ZN40_INTERNAL_a3c568c6_4_k_cu_cf8b584d_355084cuda3std3__48in_placeE - _ZN40_INTERNAL_a3c568c6_4_k_cu_cf8b584d_355084cuda3std3__45__cpo6cbeginE)
_ZN40_INTERNAL_a3c568c6_4_k_cu_cf8b584d_355084cuda3std3__45__cpo6cbeginE:
	.zero		1
	.type		_ZN40_INTERNAL_a3c568c6_4_k_cu_cf8b584d_355084cuda3std3__48in_placeE,@object
	.size		_ZN40_INTERNAL_a3c568c6_4_k_cu_cf8b584d_355084cuda3std3__48in_placeE,(_ZN40_INTERNAL_a3c568c6_4_k_cu_cf8b584d_355084cuda3std6ranges3__45__cpo9iter_moveE - _ZN40_INTERNAL_a3c568c6_4_k_cu_cf8b584d_355084cuda3std3__48in_placeE)
_ZN40_INTERNAL_a3c568c6_4_k_cu_cf8b584d_355084cuda3std3__48in_placeE:
	.zero		1
	.type		_ZN40_INTERNAL_a3c568c6_4_k_cu_cf8b584d_355084cuda3std6ranges3__45__cpo9iter_moveE,@object
	.size		_ZN40_INTERNAL_a3c568c6_4_k_cu_cf8b584d_355084cuda3std6ranges3__45__cpo9iter_moveE,(_ZN40_INTERNAL_a3c568c6_4_k_cu_cf8b584d_355084cuda3std3__45__cpo5beginE - _ZN40_INTERNAL_a3c568c6_4_k_cu_cf8b584d_355084cuda3std6ranges3__45__cpo9iter_moveE)
_ZN40_INTERNAL_a3c568c6_4_k_cu_cf8b584d_355084cuda3std6ranges3__45__cpo9iter_moveE:
	.zero		1
	.type		_ZN40_INTERNAL_a3c568c6_4_k_cu_cf8b584d_355084cuda3std3__45__cpo5beginE,@object
	.size		_ZN40_INTERNAL_a3c568c6_4_k_cu_cf8b584d_355084cuda3std3__45__cpo5beginE,(_ZN40_INTERNAL_a3c568c6_4_k_cu_cf8b584d_355084cuda3std3__442_GLOBAL__N__a3c568c6_4_k_cu_cf8b584d_355086ignoreE - _ZN40_INTERNAL_a3c568c6_4_k_cu_cf8b584d_355084cuda3std3__45__cpo5beginE)
_ZN40_INTERNAL_a3c568c6_4_k_cu_cf8b584d_355084cuda3std3__45__cpo5beginE:
	.zero		1
	.type		_ZN40_INTERNAL_a3c568c6_4_k_cu_cf8b584d_355084cuda3std3__442_GLOBAL__N__a3c568c6_4_k_cu_cf8b584d_355086ignoreE,@object
	.size		_ZN40_INTERNAL_a3c568c6_4_k_cu_cf8b584d_355084cuda3std3__442_GLOBAL__N__a3c568c6_4_k_cu_cf8b584d_355086ignoreE,(_ZN40_INTERNAL_a3c568c6_4_k_cu_cf8b584d_355084cute7productE - _ZN40_INTERNAL_a3c568c6_4_k_cu_cf8b584d_355084cuda3std3__442_GLOBAL__N__a3c568c6_4_k_cu_cf8b584d_355086ignoreE)
_ZN40_INTERNAL_a3c568c6_4_k_cu_cf8b584d_355084cuda3std3__442_GLOBAL__N__a3c568c6_4_k_cu_cf8b584d_355086ignoreE:
	.zero		1
	.type		_ZN40_INTERNAL_a3c568c6_4_k_cu_cf8b584d_355084cute7productE,@object
	.size		_ZN40_INTERNAL_a3c568c6_4_k_cu_cf8b584d_355084cute7productE,(_ZN40_INTERNAL_a3c568c6_4_k_cu_cf8b584d_355084cuda3std3__45__cpo3endE - _ZN40_INTERNAL_a3c568c6_4_k_cu_cf8b584d_355084cute7productE)
_ZN40_INTERNAL_a3c568c6_4_k_cu_cf8b584d_355084cute7productE:
	.zero		1
	.type		_ZN40_INTERNAL_a3c568c6_4_k_cu_cf8b584d_355084cuda3std3__45__cpo3endE,@object
	.size		_ZN40_INTERNAL_a3c568c6_4_k_cu_cf8b584d_355084cuda3std3__45__cpo3endE,(_ZN40_INTERNAL_a3c568c6_4_k_cu_cf8b584d_355084cuda3std3__419piecewise_constructE - _ZN40_INTERNAL_a3c568c6_4_k_cu_cf8b584d_355084cuda3std3__45__cpo3endE)
_ZN40_INTERNAL_a3c568c6_4_k_cu_cf8b584d_355084cuda3std3__45__cpo3endE:
	.zero		1
	.type		_ZN40_INTERNAL_a3c568c6_4_k_cu_cf8b584d_355084cuda3std3__419piecewise_constructE,@object
	.size		_ZN40_INTERNAL_a3c568c6_4_k_cu_cf8b584d_355084cuda3std3__419piecewise_constructE,(_ZN40_INTERNAL_a3c568c6_4_k_cu_cf8b584d_355084cuda3std3__45__cpo4cendE - _ZN40_INTERNAL_a3c568c6_4_k_cu_cf8b584d_355084cuda3std3__419piecewise_constructE)
_ZN40_INTERNAL_a3c568c6_4_k_cu_cf8b584d_355084cuda3std3__419piecewise_constructE:
	.zero		1
	.type		_ZN40_INTERNAL_a3c568c6_4_k_cu_cf8b584d_355084cuda3std3__45__cpo4cendE,@object
	.size		_ZN40_INTERNAL_a3c568c6_4_k_cu_cf8b584d_355084cuda3std3__45__cpo4cendE,(_ZN40_INTERNAL_a3c568c6_4_k_cu_cf8b584d_355084cuda3std6ranges3__45__cpo4swapE - _ZN40_INTERNAL_a3c568c6_4_k_cu_cf8b584d_355084cuda3std3__45__cpo4cendE)
_ZN40_INTERNAL_a3c568c6_4_k_cu_cf8b584d_355084cuda3std3__45__cpo4cendE:
	.zero		1
	.type		_ZN40_INTERNAL_a3c568c6_4_k_cu_cf8b584d_355084cuda3std6ranges3__45__cpo4swapE,@object
	.size		_ZN40_INTERNAL_a3c568c6_4_k_cu_cf8b584d_355084cuda3std6ranges3__45__cpo4swapE,(.L_9 - _ZN40_INTERNAL_a3c568c6_4_k_cu_cf8b584d_355084cuda3std6ranges3__45__cpo4swapE)
_ZN40_INTERNAL_a3c568c6_4_k_cu_cf8b584d_355084cuda3std6ranges3__45__cpo4swapE:
	.zero		1
.L_9:


//--------------------- .nv.constant0._ZN7cutlass13device_kernelINS_4gemm6kernel13GemmUniversalIN4cute5tupleIJiiiiEEENS1_10collective13CollectiveMmaINS1_35MainloopSm100TmaUmmaWarpSpecializedILi15ELi2ELi4ENS5_IJNS4_1CILi1EEESB_SB_EEEEENS5_IJNSA_ILi64EEENSA_ILi48EEENSA_ILi128EEEEEEaNS5_IJlSB_lEEEaSI_NS4_8TiledMMAINS4_8MMA_AtomIJNS4_15SM100_MMA_S8_SSIaaiLi64ELi48ELNS4_4UMMA5MajorE0ELSN_0ELNSM_8SaturateE0EEEEEENS4_6LayoutISC_NS5_IJNSA_ILi0EEESS_SS_EEEEENS5_IJNS4_10UnderscoreESV_SV_EEEEENS4_13SM90_TMA_LOADENS4_14ComposedLayoutINS4_7SwizzleILi3ELi4ELi3EEENS4_18smem_ptr_flag_bitsILi8EEENSR_INS5_IJNSA_ILi8EEESG_EEENS5_IJSG_SB_EEEEEEEvNS4_8identityESY_S18_vS19_EENS_8epilogue10collective18CollectiveEpilogueINS1B_23Sm100TmaWarpSpecializedILi1ELi1ELi24ELb0ELb0EEEJSH_NS5_IJNSR_ISE_SB_EENSR_ISF_SB_EEEEEaSI_aSI_NS1B_6fusion15FusionCallbacksIS1F_NS1J_17LinearCombinationIaiaiLNS_15FloatRoundStyleE2EEESH_S1I_JEEENS4_5SM1004TMEM4LOAD25SM100_TMEM_LOAD_16dp32b8xESY_NSZ_INS10_ILi0ELi4ELi3EEES13_NSR_INS5_IJS14_NSA_ILi16EEEEEENS5_IJS1U_SB_EEEEEEENS4_39AutoVectorizingCopyWithAssumedAlignmentILi128EEENS4_14SM90_TMA_STOREES1Y_S20_S20_EEEvvEEEEvNT_6ParamsE --------------------------
	.section	.nv.constant0._ZN7cutlass13device_kernelINS_4gemm6kernel13GemmUniversalIN4cute5tupleIJiiiiEEENS1_10collective13CollectiveMmaINS1_35MainloopSm100TmaUmmaWarpSpecializedILi15ELi2ELi4ENS5_IJNS4_1CILi1EEESB_SB_EEEEENS5_IJNSA_ILi64EEENSA_ILi48EEENSA_ILi128EEEEEEaNS5_IJlSB_lEEEaSI_NS4_8TiledMMAINS4_8MMA_AtomIJNS4_15SM100_MMA_S8_SSIaaiLi64ELi48ELNS4_4UMMA5MajorE0ELSN_0ELNSM_8SaturateE0EEEEEENS4_6LayoutISC_NS5_IJNSA_ILi0EEESS_SS_EEEEENS5_IJNS4_10UnderscoreESV_SV_EEEEENS4_13SM90_TMA_LOADENS4_14ComposedLayoutINS4_7SwizzleILi3ELi4ELi3EEENS4_18smem_ptr_flag_bitsILi8EEENSR_INS5_IJNSA_ILi8EEESG_EEENS5_IJSG_SB_EEEEEEEvNS4_8identityESY_S18_vS19_EENS_8epilogue10collective18CollectiveEpilogueINS1B_23Sm100TmaWarpSpecializedILi1ELi1ELi24ELb0ELb0EEEJSH_NS5_IJNSR_ISE_SB_EENSR_ISF_SB_EEEEEaSI_aSI_NS1B_6fusion15FusionCallbacksIS1F_NS1J_17LinearCombinationIaiaiLNS_15FloatRoundStyleE2EEESH_S1I_JEEENS4_5SM1004TMEM4LOAD25SM100_TMEM_LOAD_16dp32b8xESY_NSZ_INS10_ILi0ELi4ELi3EEES13_NSR_INS5_IJS14_NSA_ILi16EEEEEENS5_IJS1U_SB_EEEEEEENS4_39AutoVectorizingCopyWithAssumedAlignmentILi128EEENS4_14SM90_TMA_STOREES1Y_S20_S20_EEEvvEEEEvNT_6ParamsE,"a",@progbits
	.sectionflags	@""
	.align	4
.nv.constant0._ZN7cutlass13device_kernelINS_4gemm6kernel13GemmUniversalIN4cute5tupleIJiiiiEEENS1_10collective13CollectiveMmaINS1_35MainloopSm100TmaUmmaWarpSpecializedILi15ELi2ELi4ENS5_IJNS4_1CILi1EEESB_SB_EEEEENS5_IJNSA_ILi64EEENSA_ILi48EEENSA_ILi128EEEEEEaNS5_IJlSB_lEEEaSI_NS4_8TiledMMAINS4_8MMA_AtomIJNS4_15SM100_MMA_S8_SSIaaiLi64ELi48ELNS4_4UMMA5MajorE0ELSN_0ELNSM_8SaturateE0EEEEEENS4_6LayoutISC_NS5_IJNSA_ILi0EEESS_SS_EEEEENS5_IJNS4_10UnderscoreESV_SV_EEEEENS4_13SM90_TMA_LOADENS4_14ComposedLayoutINS4_7SwizzleILi3ELi4ELi3EEENS4_18smem_ptr_flag_bitsILi8EEENSR_INS5_IJNSA_ILi8EEESG_EEENS5_IJSG_SB_EEEEEEEvNS4_8identityESY_S18_vS19_EENS_8epilogue10collective18CollectiveEpilogueINS1B_23Sm100TmaWarpSpecializedILi1ELi1ELi24ELb0ELb0EEEJSH_NS5_IJNSR_ISE_SB_EENSR_ISF_SB_EEEEEaSI_aSI_NS1B_6fusion15FusionCallbacksIS1F_NS1J_17LinearCombinationIaiaiLNS_15FloatRoundStyleE2EEESH_S1I_JEEENS4_5SM1004TMEM4LOAD25SM100_TMEM_LOAD_16dp32b8xESY_NSZ_INS10_ILi0ELi4ELi3EEES13_NSR_INS5_IJS14_NSA_ILi16EEEEEENS5_IJS1U_SB_EEEEEEENS4_39AutoVectorizingCopyWithAssumedAlignmentILi128EEENS4_14SM90_TMA_STOREES1Y_S20_S20_EEEvvEEEEvNT_6ParamsE:
	.zero		2944


//--------------------- SYMBOLS --------------------------

	.type		.nv.reservedSmem.offset0,@object
	.size		.nv.reservedSmem.offset0,0x4
	.type		.nv.reservedSmem.cap,@object
	.size		.nv.reservedSmem.cap,0x4
	.type		__assertfail,@function
